// auto-generated by cutlass_sweep.gemm — config: {"arch": "sm_90", "cluster_m": 2, "cluster_n": 1, "dtype": "e4m3", "dtype_b": "e4m3", "layout": "nt", "stages": 0, "tile_k": 256, "tile_m": 256, "tile_n": 160}
#include "cutlass/cutlass.h"
#include "cutlass/gemm/collective/collective_builder.hpp"
#include "cutlass/gemm/device/gemm_universal_adapter.h"
#include "cutlass/gemm/kernel/gemm_universal.hpp"
#include "cutlass/epilogue/collective/collective_builder.hpp"

using ElemA = cutlass::float_e4m3_t;
using ElemB = cutlass::float_e4m3_t;
using ElemCD = cutlass::float_e4m3_t;
using Acc  = float;
using TileShape    = cute::Shape<cute::_256, cute::_160, cute::_256>;
using ClusterShape = cute::Shape<cute::_2, cute::_1, cute::_1>;

using CollectiveEpilogue = typename cutlass::epilogue::collective::CollectiveBuilder<
    cutlass::arch::Sm90, cutlass::arch::OpClassTensorOp,
    TileShape, ClusterShape,
    cutlass::epilogue::collective::EpilogueTileAuto,
    Acc, Acc,
    ElemCD, cutlass::layout::RowMajor, 128 / cutlass::sizeof_bits<ElemCD>::value,
    ElemCD, cutlass::layout::RowMajor, 128 / cutlass::sizeof_bits<ElemCD>::value,
    cutlass::epilogue::collective::EpilogueScheduleAuto
  >::CollectiveOp;

using CollectiveMainloop = typename cutlass::gemm::collective::CollectiveBuilder<
    cutlass::arch::Sm90, cutlass::arch::OpClassTensorOp,
    ElemA, cutlass::layout::RowMajor, 128 / cutlass::sizeof_bits<ElemA>::value,
    ElemB, cutlass::layout::ColumnMajor, 128 / cutlass::sizeof_bits<ElemB>::value,
    Acc,
    TileShape, ClusterShape,
    cutlass::gemm::collective::StageCountAutoCarveout<static_cast<int>(sizeof(typename CollectiveEpilogue::SharedStorage))>,
    cutlass::gemm::collective::KernelScheduleAuto
  >::CollectiveOp;

using GemmKernel = cutlass::gemm::kernel::GemmUniversal<
    cute::Shape<int,int,int,int>,
    CollectiveMainloop,
    CollectiveEpilogue
>;
using Gemm = cutlass::gemm::device::GemmUniversalAdapter<GemmKernel>;

// Force the device kernel symbol into the cubin without needing a host main.
auto* _anchor = &cutlass::device_kernel<GemmKernel>;


// ===== COMPILED SASS (sm_90a) =====

	.target	sm_90a

	.elftype	@"ET_EXEC"


//--------------------- .note.nv.tkinfo           --------------------------
	.section	.note.nv.tkinfo,"",@"SHT_NOTE"
	.sectionflags	@"SHF_NOTE_NV_TKINFO"
	.tkinfo
        /*0018*/ 	.word	0x00000002
        /*0030*/ 	.string	""
        /*0030*/ 	.string	"ptxas"
        /*0030*/ 	.string	"Cuda compilation tools, release 13.0, V13.0.88"
        /*0030*/ 	.string	"Build cuda_13.0.r13.0/compiler.36424714_0"
        /*0030*/ 	.string	"-arch sm_90a -m 64 "



//--------------------- .note.nv.cuinfo           --------------------------
	.section	.note.nv.cuinfo,"",@"SHT_NOTE"
	.sectionflags	@"SHF_NOTE_NV_CUINFO"
        /*0018*/ 	.short	0x0002
        /*001a*/ 	.short	0x005a
        /*001c*/ 	.short	0x0082
	.zero		2


//--------------------- .nv.info                  --------------------------
	.section	.nv.info,"",@"SHT_CUDA_INFO"
	.align	4


	//----- nvinfo : EIATTR_REGCOUNT
	.align		4
        /*0000*/ 	.byte	0x04, 0x2f
        /*0002*/ 	.short	(.L_12 - .L_11)
	.align		4
.L_11:
        /*0004*/ 	.word	index@(_ZN7cutlass13device_kernelINS_4gemm6kernel13GemmUniversalIN4cute5tupleIJiiiiEEENS1_10collective13CollectiveMmaINS1_37MainloopSm90TmaGmmaWarpSpecializedFP8ILi2ENS5_IJNS4_1CILi2EEENSA_ILi1EEESC_EEENS1_35KernelTmaWarpSpecializedCooperativeEEENS5_IJNSA_ILi256EEENSA_ILi160EEESG_EEENS_12float_e4m3_tENS5_IJlSC_lEEESJ_SK_NS4_8TiledMMAINS4_8MMA_AtomIJNS4_4SM904GMMA30MMA_64x32x32_F32E4M3E4M3_SS_TNILNSO_7ScaleInE1ELSQ_1EEEEEENS4_6LayoutISD_NS5_IJSC_NSA_ILi0EEESU_EEEEENS5_IJNS4_10UnderscoreESX_SX_EEEEENS4_13SM90_TMA_LOADENS4_14ComposedLayoutINS4_7SwizzleILi3ELi4ELi3EEENS4_18smem_ptr_flag_bitsILi8EEENST_INS5_IJNSA_ILi8EEENSA_ILi128EEEEEENS5_IJS17_SC_EEEEEEEvNS4_8identityENS4_23SM90_TMA_LOAD_MULTICASTES1B_vS1C_EENS_8epilogue10collective6detail29Sm90TmaWarpSpecializedAdapterINS1G_15DefaultEpilogueISJ_SK_SK_NS1F_6thread17LinearCombinationISJ_Li1EffLNS1K_9ScaleType4KindE0ELNS_15FloatRoundStyleE2ESJ_EENS1_15EpilogueDefaultEEEEEvvEEEEvNT_6ParamsE)
        /*0008*/ 	.word	0x000000a8


	//----- nvinfo : EIATTR_FRAME_SIZE
	.align		4
.L_12:
        /*000c*/ 	.byte	0x04, 0x11
        /*000e*/ 	.short	(.L_14 - .L_13)
	.align		4
.L_13:
        /*0010*/ 	.word	index@(_ZN7cutlass13device_kernelINS_4gemm6kernel13GemmUniversalIN4cute5tupleIJiiiiEEENS1_10collective13CollectiveMmaINS1_37MainloopSm90TmaGmmaWarpSpecializedFP8ILi2ENS5_IJNS4_1CILi2EEENSA_ILi1EEESC_EEENS1_35KernelTmaWarpSpecializedCooperativeEEENS5_IJNSA_ILi256EEENSA_ILi160EEESG_EEENS_12float_e4m3_tENS5_IJlSC_lEEESJ_SK_NS4_8TiledMMAINS4_8MMA_AtomIJNS4_4SM904GMMA30MMA_64x32x32_F32E4M3E4M3_SS_TNILNSO_7ScaleInE1ELSQ_1EEEEEENS4_6LayoutISD_NS5_IJSC_NSA_ILi0EEESU_EEEEENS5_IJNS4_10UnderscoreESX_SX_EEEEENS4_13SM90_TMA_LOADENS4_14ComposedLayoutINS4_7SwizzleILi3ELi4ELi3EEENS4_18smem_ptr_flag_bitsILi8EEENST_INS5_IJNSA_ILi8EEENSA_ILi128EEEEEENS5_IJS17_SC_EEEEEEEvNS4_8identityENS4_23SM90_TMA_LOAD_MULTICASTES1B_vS1C_EENS_8epilogue10collective6detail29Sm90TmaWarpSpecializedAdapterINS1G_15DefaultEpilogueISJ_SK_SK_NS1F_6thread17LinearCombinationISJ_Li1EffLNS1K_9ScaleType4KindE0ELNS_15FloatRoundStyleE2ESJ_EENS1_15EpilogueDefaultEEEEEvvEEEEvNT_6ParamsE)
        /*0014*/ 	.word	0x00000208


	//----- nvinfo : EIATTR_MIN_STACK_SIZE
	.align		4
.L_14:
        /*0018*/ 	.byte	0x04, 0x12
        /*001a*/ 	.short	(.L_16 - .L_15)
	.align		4
.L_15:
        /*001c*/ 	.word	index@(_ZN7cutlass13device_kernelINS_4gemm6kernel13GemmUniversalIN4cute5tupleIJiiiiEEENS1_10collective13CollectiveMmaINS1_37MainloopSm90TmaGmmaWarpSpecializedFP8ILi2ENS5_IJNS4_1CILi2EEENSA_ILi1EEESC_EEENS1_35KernelTmaWarpSpecializedCooperativeEEENS5_IJNSA_ILi256EEENSA_ILi160EEESG_EEENS_12float_e4m3_tENS5_IJlSC_lEEESJ_SK_NS4_8TiledMMAINS4_8MMA_AtomIJNS4_4SM904GMMA30MMA_64x32x32_F32E4M3E4M3_SS_TNILNSO_7ScaleInE1ELSQ_1EEEEEENS4_6LayoutISD_NS5_IJSC_NSA_ILi0EEESU_EEEEENS5_IJNS4_10UnderscoreESX_SX_EEEEENS4_13SM90_TMA_LOADENS4_14ComposedLayoutINS4_7SwizzleILi3ELi4ELi3EEENS4_18smem_ptr_flag_bitsILi8EEENST_INS5_IJNSA_ILi8EEENSA_ILi128EEEEEENS5_IJS17_SC_EEEEEEEvNS4_8identityENS4_23SM90_TMA_LOAD_MULTICASTES1B_vS1C_EENS_8epilogue10collective6detail29Sm90TmaWarpSpecializedAdapterINS1G_15DefaultEpilogueISJ_SK_SK_NS1F_6thread17LinearCombinationISJ_Li1EffLNS1K_9ScaleType4KindE0ELNS_15FloatRoundStyleE2ESJ_EENS1_15EpilogueDefaultEEEEEvvEEEEvNT_6ParamsE)
        /*0020*/ 	.word	0x00000208
.L_16:


//--------------------- .nv.compat                --------------------------
	.section	.nv.compat,"",@"SHT_CUDA_COMPAT_INFO"
	.align	4
        /*0000*/ 	.byte	0x02, 0x09, 0x01, 0x00, 0x02, 0x02, 0x04, 0x00, 0x02, 0x05, 0x05, 0x00, 0x03, 0x07, 0x01, 0x01
        /*0010*/ 	.byte	0x02, 0x03, 0x01, 0x00, 0x02, 0x06, 0x01, 0x00, 0x04, 0x0b, 0x08, 0x00, 0x00, 0x00, 0x00, 0x00
        /*0020*/ 	.byte	0x00, 0x00, 0x00, 0x00


//--------------------- .nv.info._ZN7cutlass13device_kernelINS_4gemm6kernel13GemmUniversalIN4cute5tupleIJiiiiEEENS1_10collective13CollectiveMmaINS1_37MainloopSm90TmaGmmaWarpSpecializedFP8ILi2ENS5_IJNS4_1CILi2EEENSA_ILi1EEESC_EEENS1_35KernelTmaWarpSpecializedCooperativeEEENS5_IJNSA_ILi256EEENSA_ILi160EEESG_EEENS_12float_e4m3_tENS5_IJlSC_lEEESJ_SK_NS4_8TiledMMAINS4_8MMA_AtomIJNS4_4SM904GMMA30MMA_64x32x32_F32E4M3E4M3_SS_TNILNSO_7ScaleInE1ELSQ_1EEEEEENS4_6LayoutISD_NS5_IJSC_NSA_ILi0EEESU_EEEEENS5_IJNS4_10UnderscoreESX_SX_EEEEENS4_13SM90_TMA_LOADENS4_14ComposedLayoutINS4_7SwizzleILi3ELi4ELi3EEENS4_18smem_ptr_flag_bitsILi8EEENST_INS5_IJNSA_ILi8EEENSA_ILi128EEEEEENS5_IJS17_SC_EEEEEEEvNS4_8identityENS4_23SM90_TMA_LOAD_MULTICASTES1B_vS1C_EENS_8epilogue10collective6detail29Sm90TmaWarpSpecializedAdapterINS1G_15DefaultEpilogueISJ_SK_SK_NS1F_6thread17LinearCombinationISJ_Li1EffLNS1K_9ScaleType4KindE0ELNS_15FloatRoundStyleE2ESJ_EENS1_15EpilogueDefaultEEEEEvvEEEEvNT_6ParamsE --------------------------
	.section	.nv.info._ZN7cutlass13device_kernelINS_4gemm6kernel13GemmUniversalIN4cute5tupleIJiiiiEEENS1_10collective13CollectiveMmaINS1_37MainloopSm90TmaGmmaWarpSpecializedFP8ILi2ENS5_IJNS4_1CILi2EEENSA_ILi1EEESC_EEENS1_35KernelTmaWarpSpecializedCooperativeEEENS5_IJNSA_ILi256EEENSA_ILi160EEESG_EEENS_12float_e4m3_tENS5_IJlSC_lEEESJ_SK_NS4_8TiledMMAINS4_8MMA_AtomIJNS4_4SM904GMMA30MMA_64x32x32_F32E4M3E4M3_SS_TNILNSO_7ScaleInE1ELSQ_1EEEEEENS4_6LayoutISD_NS5_IJSC_NSA_ILi0EEESU_EEEEENS5_IJNS4_10UnderscoreESX_SX_EEEEENS4_13SM90_TMA_LOADENS4_14ComposedLayoutINS4_7SwizzleILi3ELi4ELi3EEENS4_18smem_ptr_flag_bitsILi8EEENST_INS5_IJNSA_ILi8EEENSA_ILi128EEEEEENS5_IJS17_SC_EEEEEEEvNS4_8identityENS4_23SM90_TMA_LOAD_MULTICASTES1B_vS1C_EENS_8epilogue10collective6detail29Sm90TmaWarpSpecializedAdapterINS1G_15DefaultEpilogueISJ_SK_SK_NS1F_6thread17LinearCombinationISJ_Li1EffLNS1K_9ScaleType4KindE0ELNS_15FloatRoundStyleE2ESJ_EENS1_15EpilogueDefaultEEEEEvvEEEEvNT_6ParamsE,"",@"SHT_CUDA_INFO"
	.sectionflags	@""
	.align	4


	//----- nvinfo : EIATTR_CUDA_API_VERSION
	.align		4
        /*0000*/ 	.byte	0x04, 0x37
        /*0002*/ 	.short	(.L_18 - .L_17)
.L_17:
        /*0004*/ 	.word	0x00000082


	//----- nvinfo : EIATTR_KPARAM_INFO
	.align		4
.L_18:
        /*0008*/ 	.byte	0x04, 0x17
        /*000a*/ 	.short	(.L_20 - .L_19)
.L_19:
        /*000c*/ 	.word	0x00000000
        /*0010*/ 	.short	0x0000
        /*0012*/ 	.short	0x0070
        /*0014*/ 	.byte	0x00, 0xf0, 0x01, 0x10


	//----- nvinfo : EIATTR_SPARSE_MMA_MASK
	.align		4
.L_20:
        /*0018*/ 	.byte	0x03, 0x50
        /*001a*/ 	.short	0x0000


	//----- nvinfo : EIATTR_MAXREG_COUNT
	.align		4
        /*001c*/ 	.byte	0x03, 0x1b
        /*001e*/ 	.short	0x00a8


	//----- nvinfo : EIATTR_NUM_BARRIERS
	.align		4
        /*0020*/ 	.byte	0x02, 0x4c
        /*0022*/ 	.byte	0x01
	.zero		1


	//----- nvinfo : EIATTR_ANNOTATIONS
	.align		4
        /*0024*/ 	.byte	0x04, 0x55
        /*0026*/ 	.short	(.L_22 - .L_21)


	//   ....[0]....
.L_21:
        /*0028*/ 	.word	0x00000001
        /*002c*/ 	.byte	0xf0, 0x06, 0x00, 0x00, 0x01, 0x00, 0x00, 0x00, 0xc0, 0x07, 0x00, 0x00, 0x01, 0x00, 0x00, 0x00
        /* <DEDUP_REMOVED lines=483> */
        /*1e6c*/ 	.byte	0x00, 0x77, 0x01, 0x00


	//----- nvinfo : EIATTR_MERCURY_ISA_VERSION
	.align		4
.L_22:
        /*1e70*/ 	.byte	0x03, 0x5f
        /*1e72*/ 	.short	0x0101


	//----- nvinfo : EIATTR_INT_WARP_WIDE_INSTR_OFFSETS
	.align		4
        /*1e74*/ 	.byte	0x04, 0x31
        /*1e76*/ 	.short	(.L_24 - .L_23)


	//   ....[0]....
.L_23:
        /*1e78*/ 	.word	0x00000510


	//   ....[1]....
        /*1e7c*/ 	.word	0x00000530


	//   ....[2]....
        /*1e80*/ 	.word	0x00000690


	//   ....[3]....
        /*1e84*/ 	.word	0x00009b30


	//----- nvinfo : EIATTR_COOP_GROUP_MASK_REGIDS
	.align		4
.L_24:
        /*1e88*/ 	.byte	0x04, 0x29
        /*1e8a*/ 	.short	(.L_26 - .L_25)


	//   ....[0]....
.L_25:
        /*1e8c*/ 	.word	0xffffffff


	//   ....[1]....
        /*1e90*/ 	.word	0xffffffff


	//   ....[2]....
        /*1e94*/ 	.word	0xffffffff


	//   ....[3]....
        /*1e98*/ 	.word	0xffffffff


	//   ....[4]....
        /*1e9c*/ 	.word	0xffffffff


	//   ....[5]....
        /*1ea0*/ 	.word	0xffffffff


	//----- nvinfo : EIATTR_COOP_GROUP_INSTR_OFFSETS
	.align		4
.L_26:
        /*1ea4*/ 	.byte	0x04, 0x28
        /*1ea6*/ 	.short	(.L_28 - .L_27)


	//   ....[0]....
.L_27:
        /*1ea8*/ 	.word	0x00000070


	//   ....[1]....
        /*1eac*/ 	.word	0x00000080


	//   ....[2]....
        /*1eb0*/ 	.word	0x000001a0


	//   ....[3]....
        /*1eb4*/ 	.word	0x00000380


	//   ....[4]....
        /*1eb8*/ 	.word	0x00000800


	//   ....[5]....
        /*1ebc*/ 	.word	0x00001da0


	//----- nvinfo : EIATTR_REG_RECONFIG
	.align		4
.L_28:
        /*1ec0*/ 	.byte	0x01, 0x54
	.zero		2


	//----- nvinfo : EIATTR_MBARRIER_INSTR_OFFSETS
	.align		4
        /*1ec4*/ 	.byte	0x04, 0x39
        /*1ec6*/ 	.short	(.L_30 - .L_29)


	//   ....[0]....
.L_29:
        /*1ec8*/ 	.word	0x00000320
        /*1ecc*/ 	.word	0x000000ff
        /*1ed0*/ 	.word	0x00000000
        /*1ed4*/ 	.short	0x0100
        /*1ed6*/ 	.byte	0x0a
	.zero		1


	//   ....[1]....
        /*1ed8*/ 	.word	0x00000330
        /*1edc*/ 	.word	0x000000ff
        /*1ee0*/ 	.word	0x00000010
        /*1ee4*/ 	.short	0x0100
        /*1ee6*/ 	.byte	0x0a
	.zero		1


	//   ....[2]....
        /*1ee8*/ 	.word	0x00000340
        /*1eec*/ 	.word	0x000000ff
        /*1ef0*/ 	.word	0x00000008
        /*1ef4*/ 	.short	0x0100
        /*1ef6*/ 	.byte	0x0a
	.zero		1


	//   ....[3]....
        /*1ef8*/ 	.word	0x00000350
        /*1efc*/ 	.word	0x000000ff
        /*1f00*/ 	.word	0x00000018
        /*1f04*/ 	.short	0x0100
        /*1f06*/ 	.byte	0x0a
	.zero		1


	//   ....[4]....
        /*1f08*/ 	.word	0x00000720
        /*1f0c*/ 	.word	0x000000ff
        /*1f10*/ 	.word	0x00000030
        /*1f14*/ 	.short	0x0100
        /*1f16*/ 	.byte	0x08
	.zero		1


	//   ....[5]....
        /*1f18*/ 	.word	0x000007a0
        /*1f1c*/ 	.word	0x000000ff
        /*1f20*/ 	.word	0x00000038
        /*1f24*/ 	.short	0x0100
        /*1f26*/ 	.byte	0x08
	.zero		1


	//   ....[6]....
        /*1f28*/ 	.word	0x000021a0
        /*1f2c*/ 	.word	0x000000ff
        /*1f30*/ 	.word	0x00000000
        /*1f34*/ 	.short	0x010a
        /*1f36*/ 	.byte	0x0e
	.zero		1


	//   ....[7]....
        /*1f38*/ 	.word	0x000021e0
        /*1f3c*/ 	.word	0x000000ff
        /*1f40*/ 	.word	0x00000000
        /*1f44*/ 	.short	0x010a
        /*1f46*/ 	.byte	0x0e
	.zero		1


	//   ....[8]....
        /*1f48*/ 	.word	0x000050d0
        /*1f4c*/ 	.word	0x000000ff
        /*1f50*/ 	.word	0x00000000
        /*1f54*/ 	.short	0x010a
        /*1f56*/ 	.byte	0x11
	.zero		1


	//   ....[9]....
        /*1f58*/ 	.word	0x00005110
        /*1f5c*/ 	.word	0x000000ff
        /*1f60*/ 	.word	0x00000000
        /*1f64*/ 	.short	0x010a
        /*1f66*/ 	.byte	0x11
	.zero		1


	//   ....[10]....
        /*1f68*/ 	.word	0x00007f60
        /*1f6c*/ 	.word	0x000000e5
        /*1f70*/ 	.word	0x00000000
        /*1f74*/ 	.short	0x0101
        /*1f76*/ 	.byte	0x3f
	.zero		1


	//   ....[11]....
        /*1f78*/ 	.word	0x00009bd0
        /*1f7c*/ 	.word	0x00000018
        /*1f80*/ 	.word	0x00000000
        /*1f84*/ 	.short	0x0101
        /*1f86*/ 	.byte	0x3f
	.zero		1


	//   ....[12]....
        /*1f88*/ 	.word	0x00016970
        /*1f8c*/ 	.word	0x0000000f
        /*1f90*/ 	.word	0x00000010
        /*1f94*/ 	.short	0x010a
        /*1f96*/ 	.byte	0x3f
	.zero		1


	//   ....[13]....
        /*1f98*/ 	.word	0x00016e00
        /*1f9c*/ 	.word	0x00000002
        /*1fa0*/ 	.word	0x00000038
        /*1fa4*/ 	.short	0x0101
        /*1fa6*/ 	.byte	0x3f
	.zero		1


	//   ....[14]....
        /*1fa8*/ 	.word	0x00017570
        /*1fac*/ 	.word	0x00000005
        /*1fb0*/ 	.word	0x00000000
        /*1fb4*/ 	.short	0x010a
        /*1fb6*/ 	.byte	0x3f
	.zero		1


	//   ....[15]....
        /*1fb8*/ 	.word	0x000175f0
        /*1fbc*/ 	.word	0x00000003
        /*1fc0*/ 	.word	0x00000000
        /*1fc4*/ 	.short	0x010a
        /*1fc6*/ 	.byte	0x3f
	.zero		1


	//   ....[16]....
        /*1fc8*/ 	.word	0x00017660
        /*1fcc*/ 	.word	0x00000003
        /*1fd0*/ 	.word	0x00000000
        /*1fd4*/ 	.short	0x010a
        /*1fd6*/ 	.byte	0x3f
	.zero		1


	//   ....[17]....
        /*1fd8*/ 	.word	0x000176d0
        /*1fdc*/ 	.word	0x00000000
        /*1fe0*/ 	.word	0x00000000
        /*1fe4*/ 	.short	0x010a
        /*1fe6*/ 	.byte	0x3f
	.zero		1


	//   ....[18]....
        /*1fe8*/ 	.word	0x000177b0
        /*1fec*/ 	.word	0x0000000f
        /*1ff0*/ 	.word	0x00000010
        /*1ff4*/ 	.short	0x010a
        /*1ff6*/ 	.byte	0x3f
	.zero		1


	//   ....[19]....
        /*1ff8*/ 	.word	0x00017880
        /*1ffc*/ 	.word	0x00000005
        /*2000*/ 	.word	0x00000000
        /*2004*/ 	.short	0x010a
        /*2006*/ 	.byte	0x3f
	.zero		1


	//----- nvinfo : EIATTR_NUM_MBARRIERS
	.align		4
.L_30:
        /*2008*/ 	.byte	0x03, 0x38
        /*200a*/ 	.short	0x0006


	//----- nvinfo : EIATTR_EXIT_INSTR_OFFSETS
	.align		4
        /*200c*/ 	.byte	0x04, 0x1c
        /*200e*/ 	.short	(.L_32 - .L_31)


	//   ....[0]....
.L_31:
        /*2010*/ 	.word	0x00000990


	//   ....[1]....
        /*2014*/ 	.word	0x00001240


	//   ....[2]....
        /*2018*/ 	.word	0x00016060


	//   ....[3]....
        /*201c*/ 	.word	0x00016600


	//   ....[4]....
        /*2020*/ 	.word	0x00017640


	//----- nvinfo : EIATTR_MAX_THREADS
	.align		4
.L_32:
        /*2024*/ 	.byte	0x04, 0x05
        /*2026*/ 	.short	(.L_34 - .L_33)
.L_33:
        /*2028*/ 	.word	0x00000180
        /*202c*/ 	.word	0x00000001
        /*2030*/ 	.word	0x00000001


	//----- nvinfo : EIATTR_CRS_STACK_SIZE
	.align		4
.L_34:
        /*2034*/ 	.byte	0x04, 0x1e
        /*2036*/ 	.short	(.L_36 - .L_35)
.L_35:
        /*2038*/ 	.word	0x00000000


	//----- nvinfo : EIATTR_CBANK_PARAM_SIZE
	.align		4
.L_36:
        /*203c*/ 	.byte	0x03, 0x19
        /*203e*/ 	.short	0x0470


	//----- nvinfo : EIATTR_PARAM_CBANK
	.align		4
        /*2040*/ 	.byte	0x04, 0x0a
        /*2042*/ 	.short	(.L_38 - .L_37)
	.align		4
.L_37:
        /*2044*/ 	.word	index@(.nv.constant0._ZN7cutlass13device_kernelINS_4gemm6kernel13GemmUniversalIN4cute5tupleIJiiiiEEENS1_10collective13CollectiveMmaINS1_37MainloopSm90TmaGmmaWarpSpecializedFP8ILi2ENS5_IJNS4_1CILi2EEENSA_ILi1EEESC_EEENS1_35KernelTmaWarpSpecializedCooperativeEEENS5_IJNSA_ILi256EEENSA_ILi160EEESG_EEENS_12float_e4m3_tENS5_IJlSC_lEEESJ_SK_NS4_8TiledMMAINS4_8MMA_AtomIJNS4_4SM904GMMA30MMA_64x32x32_F32E4M3E4M3_SS_TNILNSO_7ScaleInE1ELSQ_1EEEEEENS4_6LayoutISD_NS5_IJSC_NSA_ILi0EEESU_EEEEENS5_IJNS4_10UnderscoreESX_SX_EEEEENS4_13SM90_TMA_LOADENS4_14ComposedLayoutINS4_7SwizzleILi3ELi4ELi3EEENS4_18smem_ptr_flag_bitsILi8EEENST_INS5_IJNSA_ILi8EEENSA_ILi128EEEEEENS5_IJS17_SC_EEEEEEEvNS4_8identityENS4_23SM90_TMA_LOAD_MULTICASTES1B_vS1C_EENS_8epilogue10collective6detail29Sm90TmaWarpSpecializedAdapterINS1G_15DefaultEpilogueISJ_SK_SK_NS1F_6thread17LinearCombinationISJ_Li1EffLNS1K_9ScaleType4KindE0ELNS_15FloatRoundStyleE2ESJ_EENS1_15EpilogueDefaultEEEEEvvEEEEvNT_6ParamsE)
        /*2048*/ 	.short	0x0210
        /*204a*/ 	.short	0x0470


	//----- nvinfo : EIATTR_SW_WAR
	.align		4
.L_38:
        /*204c*/ 	.byte	0x04, 0x36
        /*204e*/ 	.short	(.L_40 - .L_39)
.L_39:
        /*2050*/ 	.word	0x00000008
.L_40:


//--------------------- .nv.callgraph             --------------------------
	.section	.nv.callgraph,"",@"SHT_CUDA_CALLGRAPH"
	.align	4
	.sectionentsize	8
	.align		4
        /*0000*/ 	.word	0x00000000
	.align		4
        /*0004*/ 	.word	0xffffffff
	.align		4
        /*0008*/ 	.word	0x00000000
	.align		4
        /*000c*/ 	.word	0xfffffffe
	.align		4
        /*0010*/ 	.word	0x00000000
	.align		4
        /*0014*/ 	.word	0xfffffffd
	.align		4
        /*0018*/ 	.word	0x00000000
	.align		4
        /*001c*/ 	.word	0xfffffffc


//--------------------- .nv.constant4             --------------------------
	.section	.nv.constant4,"a",@progbits
	.align	8
	.align		8
.nv.constant4:
        /*0000*/ 	.dword	_ZN39_INTERNAL_9f003c3d_4_k_cu_0994a58f_48444cuda3std3__45__cpo5beginE
	.align		8
        /*0008*/ 	.dword	_ZN39_INTERNAL_9f003c3d_4_k_cu_0994a58f_48444cuda3std3__45__cpo3endE
	.align		8
        /*0010*/ 	.dword	_ZN39_INTERNAL_9f003c3d_4_k_cu_0994a58f_48444cuda3std3__45__cpo6cbeginE
	.align		8
        /*0018*/ 	.dword	_ZN39_INTERNAL_9f003c3d_4_k_cu_0994a58f_48444cuda3std3__45__cpo4cendE
	.align		8
        /*0020*/ 	.dword	_ZN39_INTERNAL_9f003c3d_4_k_cu_0994a58f_48444cuda3std3__441_GLOBAL__N__9f003c3d_4_k_cu_0994a58f_48446ignoreE
	.align		8
        /*0028*/ 	.dword	_ZN39_INTERNAL_9f003c3d_4_k_cu_0994a58f_48444cuda3std3__419piecewise_constructE
	.align		8
        /*0030*/ 	.dword	_ZN39_INTERNAL_9f003c3d_4_k_cu_0994a58f_48444cuda3std3__48in_placeE
	.align		8
        /*0038*/ 	.dword	_ZN39_INTERNAL_9f003c3d_4_k_cu_0994a58f_48444cuda3std6ranges3__45__cpo4swapE
	.align		8
        /*0040*/ 	.dword	_ZN39_INTERNAL_9f003c3d_4_k_cu_0994a58f_48444cuda3std6ranges3__45__cpo9iter_moveE
	.align		8
        /*0048*/ 	.dword	_ZN39_INTERNAL_9f003c3d_4_k_cu_0994a58f_48444cute7productE
	.align		8
        /*0050*/ 	.dword	_ZN39_INTERNAL_9f003c3d_4_k_cu_0994a58f_48444cute1_E


//--------------------- .text._ZN7cutlass13device_kernelINS_4gemm6kernel13GemmUniversalIN4cute5tupleIJiiiiEEENS1_10collective13CollectiveMmaINS1_37MainloopSm90TmaGmmaWarpSpecializedFP8ILi2ENS5_IJNS4_1CILi2EEENSA_ILi1EEESC_EEENS1_35KernelTmaWarpSpecializedCooperativeEEENS5_IJNSA_ILi256EEENSA_ILi160EEESG_EEENS_12float_e4m3_tENS5_IJlSC_lEEESJ_SK_NS4_8TiledMMAINS4_8MMA_AtomIJNS4_4SM904GMMA30MMA_64x32x32_F32E4M3E4M3_SS_TNILNSO_7ScaleInE1ELSQ_1EEEEEENS4_6LayoutISD_NS5_IJSC_NSA_ILi0EEESU_EEEEENS5_IJNS4_10UnderscoreESX_SX_EEEEENS4_13SM90_TMA_LOADENS4_14ComposedLayoutINS4_7SwizzleILi3ELi4ELi3EEENS4_18smem_ptr_flag_bitsILi8EEENST_INS5_IJNSA_ILi8EEENSA_ILi128EEEEEENS5_IJS17_SC_EEEEEEEvNS4_8identityENS4_23SM90_TMA_LOAD_MULTICASTES1B_vS1C_EENS_8epilogue10collective6detail29Sm90TmaWarpSpecializedAdapterINS1G_15DefaultEpilogueISJ_SK_SK_NS1F_6thread17LinearCombinationISJ_Li1EffLNS1K_9ScaleType4KindE0ELNS_15FloatRoundStyleE2ESJ_EENS1_15EpilogueDefaultEEEEEvvEEEEvNT_6ParamsE --------------------------
	.section	.text._ZN7cutlass13device_kernelINS_4gemm6kernel13GemmUniversalIN4cute5tupleIJiiiiEEENS1_10collective13CollectiveMmaINS1_37MainloopSm90TmaGmmaWarpSpecializedFP8ILi2ENS5_IJNS4_1CILi2EEENSA_ILi1EEESC_EEENS1_35KernelTmaWarpSpecializedCooperativeEEENS5_IJNSA_ILi256EEENSA_ILi160EEESG_EEENS_12float_e4m3_tENS5_IJlSC_lEEESJ_SK_NS4_8TiledMMAINS4_8MMA_AtomIJNS4_4SM904GMMA30MMA_64x32x32_F32E4M3E4M3_SS_TNILNSO_7ScaleInE1ELSQ_1EEEEEENS4_6LayoutISD_NS5_IJSC_NSA_ILi0EEESU_EEEEENS5_IJNS4_10UnderscoreESX_SX_EEEEENS4_13SM90_TMA_LOADENS4_14ComposedLayoutINS4_7SwizzleILi3ELi4ELi3EEENS4_18smem_ptr_flag_bitsILi8EEENST_INS5_IJNSA_ILi8EEENSA_ILi128EEEEEENS5_IJS17_SC_EEEEEEEvNS4_8identityENS4_23SM90_TMA_LOAD_MULTICASTES1B_vS1C_EENS_8epilogue10collective6detail29Sm90TmaWarpSpecializedAdapterINS1G_15DefaultEpilogueISJ_SK_SK_NS1F_6thread17LinearCombinationISJ_Li1EffLNS1K_9ScaleType4KindE0ELNS_15FloatRoundStyleE2ESJ_EENS1_15EpilogueDefaultEEEEEvvEEEEvNT_6ParamsE,"ax",@progbits
	.align	128
.text._ZN7cutlass13device_kernelINS_4gemm6kernel13GemmUniversalIN4cute5tupleIJiiiiEEENS1_10collective13CollectiveMmaINS1_37MainloopSm90TmaGmmaWarpSpecializedFP8ILi2ENS5_IJNS4_1CILi2EEENSA_ILi1EEESC_EEENS1_35KernelTmaWarpSpecializedCooperativeEEENS5_IJNSA_ILi256EEENSA_ILi160EEESG_EEENS_12float_e4m3_tENS5_IJlSC_lEEESJ_SK_NS4_8TiledMMAINS4_8MMA_AtomIJNS4_4SM904GMMA30MMA_64x32x32_F32E4M3E4M3_SS_TNILNSO_7ScaleInE1ELSQ_1EEEEEENS4_6LayoutISD_NS5_IJSC_NSA_ILi0EEESU_EEEEENS5_IJNS4_10UnderscoreESX_SX_EEEEENS4_13SM90_TMA_LOADENS4_14ComposedLayoutINS4_7SwizzleILi3ELi4ELi3EEENS4_18smem_ptr_flag_bitsILi8EEENST_INS5_IJNSA_ILi8EEENSA_ILi128EEEEEENS5_IJS17_SC_EEEEEEEvNS4_8identityENS4_23SM90_TMA_LOAD_MULTICASTES1B_vS1C_EENS_8epilogue10collective6detail29Sm90TmaWarpSpecializedAdapterINS1G_15DefaultEpilogueISJ_SK_SK_NS1F_6thread17LinearCombinationISJ_Li1EffLNS1K_9ScaleType4KindE0ELNS_15FloatRoundStyleE2ESJ_EENS1_15EpilogueDefaultEEEEEvvEEEEvNT_6ParamsE:
        .type           _ZN7cutlass13device_kernelINS_4gemm6kernel13GemmUniversalIN4cute5tupleIJiiiiEEENS1_10collective13CollectiveMmaINS1_37MainloopSm90TmaGmmaWarpSpecializedFP8ILi2ENS5_IJNS4_1CILi2EEENSA_ILi1EEESC_EEENS1_35KernelTmaWarpSpecializedCooperativeEEENS5_IJNSA_ILi256EEENSA_ILi160EEESG_EEENS_12float_e4m3_tENS5_IJlSC_lEEESJ_SK_NS4_8TiledMMAINS4_8MMA_AtomIJNS4_4SM904GMMA30MMA_64x32x32_F32E4M3E4M3_SS_TNILNSO_7ScaleInE1ELSQ_1EEEEEENS4_6LayoutISD_NS5_IJSC_NSA_ILi0EEESU_EEEEENS5_IJNS4_10UnderscoreESX_SX_EEEEENS4_13SM90_TMA_LOADENS4_14ComposedLayoutINS4_7SwizzleILi3ELi4ELi3EEENS4_18smem_ptr_flag_bitsILi8EEENST_INS5_IJNSA_ILi8EEENSA_ILi128EEEEEENS5_IJS17_SC_EEEEEEEvNS4_8identityENS4_23SM90_TMA_LOAD_MULTICASTES1B_vS1C_EENS_8epilogue10collective6detail29Sm90TmaWarpSpecializedAdapterINS1G_15DefaultEpilogueISJ_SK_SK_NS1F_6thread17LinearCombinationISJ_Li1EffLNS1K_9ScaleType4KindE0ELNS_15FloatRoundStyleE2ESJ_EENS1_15EpilogueDefaultEEEEEvvEEEEvNT_6ParamsE,@function
        .size           _ZN7cutlass13device_kernelINS_4gemm6kernel13GemmUniversalIN4cute5tupleIJiiiiEEENS1_10collective13CollectiveMmaINS1_37MainloopSm90TmaGmmaWarpSpecializedFP8ILi2ENS5_IJNS4_1CILi2EEENSA_ILi1EEESC_EEENS1_35KernelTmaWarpSpecializedCooperativeEEENS5_IJNSA_ILi256EEENSA_ILi160EEESG_EEENS_12float_e4m3_tENS5_IJlSC_lEEESJ_SK_NS4_8TiledMMAINS4_8MMA_AtomIJNS4_4SM904GMMA30MMA_64x32x32_F32E4M3E4M3_SS_TNILNSO_7ScaleInE1ELSQ_1EEEEEENS4_6LayoutISD_NS5_IJSC_NSA_ILi0EEESU_EEEEENS5_IJNS4_10UnderscoreESX_SX_EEEEENS4_13SM90_TMA_LOADENS4_14ComposedLayoutINS4_7SwizzleILi3ELi4ELi3EEENS4_18smem_ptr_flag_bitsILi8EEENST_INS5_IJNSA_ILi8EEENSA_ILi128EEEEEENS5_IJS17_SC_EEEEEEEvNS4_8identityENS4_23SM90_TMA_LOAD_MULTICASTES1B_vS1C_EENS_8epilogue10collective6detail29Sm90TmaWarpSpecializedAdapterINS1G_15DefaultEpilogueISJ_SK_SK_NS1F_6thread17LinearCombinationISJ_Li1EffLNS1K_9ScaleType4KindE0ELNS_15FloatRoundStyleE2ESJ_EENS1_15EpilogueDefaultEEEEEvvEEEEvNT_6ParamsE,(.L_x_392 - _ZN7cutlass13device_kernelINS_4gemm6kernel13GemmUniversalIN4cute5tupleIJiiiiEEENS1_10collective13CollectiveMmaINS1_37MainloopSm90TmaGmmaWarpSpecializedFP8ILi2ENS5_IJNS4_1CILi2EEENSA_ILi1EEESC_EEENS1_35KernelTmaWarpSpecializedCooperativeEEENS5_IJNSA_ILi256EEENSA_ILi160EEESG_EEENS_12float_e4m3_tENS5_IJlSC_lEEESJ_SK_NS4_8TiledMMAINS4_8MMA_AtomIJNS4_4SM904GMMA30MMA_64x32x32_F32E4M3E4M3_SS_TNILNSO_7ScaleInE1ELSQ_1EEEEEENS4_6LayoutISD_NS5_IJSC_NSA_ILi0EEESU_EEEEENS5_IJNS4_10UnderscoreESX_SX_EEEEENS4_13SM90_TMA_LOADENS4_14ComposedLayoutINS4_7SwizzleILi3ELi4ELi3EEENS4_18smem_ptr_flag_bitsILi8EEENST_INS5_IJNSA_ILi8EEENSA_ILi128EEEEEENS5_IJS17_SC_EEEEEEEvNS4_8identityENS4_23SM90_TMA_LOAD_MULTICASTES1B_vS1C_EENS_8epilogue10collective6detail29Sm90TmaWarpSpecializedAdapterINS1G_15DefaultEpilogueISJ_SK_SK_NS1F_6thread17LinearCombinationISJ_Li1EffLNS1K_9ScaleType4KindE0ELNS_15FloatRoundStyleE2ESJ_EENS1_15EpilogueDefaultEEEEEvvEEEEvNT_6ParamsE)
        .other          _ZN7cutlass13device_kernelINS_4gemm6kernel13GemmUniversalIN4cute5tupleIJiiiiEEENS1_10collective13CollectiveMmaINS1_37MainloopSm90TmaGmmaWarpSpecializedFP8ILi2ENS5_IJNS4_1CILi2EEENSA_ILi1EEESC_EEENS1_35KernelTmaWarpSpecializedCooperativeEEENS5_IJNSA_ILi256EEENSA_ILi160EEESG_EEENS_12float_e4m3_tENS5_IJlSC_lEEESJ_SK_NS4_8TiledMMAINS4_8MMA_AtomIJNS4_4SM904GMMA30MMA_64x32x32_F32E4M3E4M3_SS_TNILNSO_7ScaleInE1ELSQ_1EEEEEENS4_6LayoutISD_NS5_IJSC_NSA_ILi0EEESU_EEEEENS5_IJNS4_10UnderscoreESX_SX_EEEEENS4_13SM90_TMA_LOADENS4_14ComposedLayoutINS4_7SwizzleILi3ELi4ELi3EEENS4_18smem_ptr_flag_bitsILi8EEENST_INS5_IJNSA_ILi8EEENSA_ILi128EEEEEENS5_IJS17_SC_EEEEEEEvNS4_8identityENS4_23SM90_TMA_LOAD_MULTICASTES1B_vS1C_EENS_8epilogue10collective6detail29Sm90TmaWarpSpecializedAdapterINS1G_15DefaultEpilogueISJ_SK_SK_NS1F_6thread17LinearCombinationISJ_Li1EffLNS1K_9ScaleType4KindE0ELNS_15FloatRoundStyleE2ESJ_EENS1_15EpilogueDefaultEEEEEvvEEEEvNT_6ParamsE,@"STO_CUDA_ENTRY STV_DEFAULT"
_ZN7cutlass13device_kernelINS_4gemm6kernel13GemmUniversalIN4cute5tupleIJiiiiEEENS1_10collective13CollectiveMmaINS1_37MainloopSm90TmaGmmaWarpSpecializedFP8ILi2ENS5_IJNS4_1CILi2EEENSA_ILi1EEESC_EEENS1_35KernelTmaWarpSpecializedCooperativeEEENS5_IJNSA_ILi256EEENSA_ILi160EEESG_EEENS_12float_e4m3_tENS5_IJlSC_lEEESJ_SK_NS4_8TiledMMAINS4_8MMA_AtomIJNS4_4SM904GMMA30MMA_64x32x32_F32E4M3E4M3_SS_TNILNSO_7ScaleInE1ELSQ_1EEEEEENS4_6LayoutISD_NS5_IJSC_NSA_ILi0EEESU_EEEEENS5_IJNS4_10UnderscoreESX_SX_EEEEENS4_13SM90_TMA_LOADENS4_14ComposedLayoutINS4_7SwizzleILi3ELi4ELi3EEENS4_18smem_ptr_flag_bitsILi8EEENST_INS5_IJNSA_ILi8EEENSA_ILi128EEEEEENS5_IJS17_SC_EEEEEEEvNS4_8identityENS4_23SM90_TMA_LOAD_MULTICASTES1B_vS1C_EENS_8epilogue10collective6detail29Sm90TmaWarpSpecializedAdapterINS1G_15DefaultEpilogueISJ_SK_SK_NS1F_6thread17LinearCombinationISJ_Li1EffLNS1K_9ScaleType4KindE0ELNS_15FloatRoundStyleE2ESJ_EENS1_15EpilogueDefaultEEEEEvvEEEEvNT_6ParamsE:
[----:B------:R-:W0:Y:S02]  /*0000*/  LDC R1, c[0x0][0x28] ;  /* 0x00000a00ff017b82 */ /* 0x000e240000000800 */
[----:B0-----:R-:W-:Y:S01]  /*0010*/  VIADD R1, R1, 0xfffffdf8 ;  /* 0xfffffdf801017836 */ /* 0x001fe20000000000 */
[----:B------:R-:W0:Y:S01]  /*0020*/  S2R R4, SR_TID.X ;  /* 0x0000000000047919 */ /* 0x000e220000002100 */
[----:B------:R-:W-:Y:S01]  /*0030*/  ELECT P0, URZ, PT ;  /* 0x00000000003f782f */ /* 0x000fe20003800000 */
[----:B------:R-:W-:Y:S01]  /*0040*/  BSSY B0, `(.L_x_0) ;  /* 0x0000015000007945 */ /* 0x000fe20003800000 */
[--C-:B0-----:R-:W-:Y:S02]  /*0050*/  SHF.R.U32.HI R0, RZ, 0x5, R4.reuse ;  /* 0x00000005ff007819 */ /* 0x101fe40000011604 */
[----:B------:R-:W-:-:S03]  /*0060*/  SHF.R.U32.HI R2, RZ, 0x7, R4 ;  /* 0x00000007ff027819 */ /* 0x000fc60000011604 */
[----:B------:R-:W0:Y:S04]  /*0070*/  SHFL.IDX PT, R3, R0, RZ, 0x1f ;  /* 0x00001fff00037589 */ /* 0x000e2800000e0000 */
[----:B------:R-:W1:Y:S01]  /*0080*/  SHFL.IDX PT, R2, R2, RZ, 0x1f ;  /* 0x00001fff02027589 */ /* 0x000e6200000e0000 */
[----:B0-----:R-:W-:Y:S02]  /*0090*/  R2UR UR4, R3 ;  /* 0x00000000030472ca */ /* 0x001fe400000e0000 */
[----:B-1----:R-:W-:-:S11]  /*00a0*/  R2UR UR8, R2 ;  /* 0x00000000020872ca */ /* 0x002fd600000e0000 */
[----:B------:R-:W-:Y:S02]  /*00b0*/  USHF.R.S32.HI UR5, URZ, 0x1f, UR4 ;  /* 0x0000001f3f057899 */ /* 0x000fe40008011404 */
[----:B------:R-:W-:Y:S02]  /*00c0*/  ISETP.NE.OR P0, PT, RZ, UR4, !P0 ;  /* 0x00000004ff007c0c */ /* 0x000fe4000c705670 */
[----:B------:R-:W-:-:S04]  /*00d0*/  ULEA.HI UR5, UR5, UR4, URZ, 0x2 ;  /* 0x0000000405057291 */ /* 0x000fc8000f8f103f */
[----:B------:R-:W-:-:S04]  /*00e0*/  ULOP3.LUT UR5, UR5, 0xfffffffc, URZ, 0xc0, !UPT ;  /* 0xfffffffc05057892 */ /* 0x000fc8000f8ec03f */
[----:B------:R-:W-:-:S03]  /*00f0*/  UIADD3 UR7, UR4, -UR5, URZ ;  /* 0x8000000504077290 */ /* 0x000fc6000fffe03f */
[----:B------:R-:W-:Y:S09]  /*0100*/  @P0 BRA `(.L_x_1) ;  /* 0x0000000000200947 */ /* 0x000ff20003800000 */
[----:B------:R-:W-:Y:S02]  /*0110*/  ULDC.64 UR4, c[0x0][0x198] ;  /* 0x0000660000047ab9 */ /* 0x000fe40000000a00 */
[----:B------:R-:W-:Y:S02]  /*0120*/  UIADD3 UR10, UP0, UR4, 0xf0, URZ ;  /* 0x000000f0040a7890 */ /* 0x000fe4000ff1e03f */
[----:B------:R-:W-:Y:S02]  /*0130*/  UIADD3 UR4, UP1, UR4, 0x1f0, URZ ;  /* 0x000001f004047890 */ /* 0x000fe4000ff3e03f */
[----:B------:R-:W-:Y:S02]  /*0140*/  UIADD3.X UR11, URZ, UR5, URZ, UP0, !UPT ;  /* 0x000000053f0b7290 */ /* 0x000fe400087fe43f */
[----:B------:R-:W-:-:S07]  /*0150*/  UIADD3.X UR5, URZ, UR5, URZ, UP1, !UPT ;  /* 0x000000053f057290 */ /* 0x000fce0008ffe43f */
[----:B------:R0:W-:Y:S02]  /*0160*/  UTMACCTL.PF [UR10] ;  /* 0x000000000a0079b9 */ /* 0x0001e40008040000 */
[----:B------:R0:W-:Y:S02]  /*0170*/  UTMACCTL.PF [UR4] ;  /* 0x00000000040079b9 */ /* 0x0001e40008040000 */
[----:B0-----:R-:W-:Y:S01]  /*0180*/  NOP ;  /* 0x0000000000007918 */ /* 0x001fe20000000000 */
.L_x_1:
[----:B------:R-:W-:Y:S05]  /*0190*/  BSYNC B0 ;  /* 0x0000000000007941 */ /* 0x000fea0003800000 */
.L_x_0:
[----:B------:R-:W0:Y:S01]  /*01a0*/  SHFL.IDX PT, R3, R0, RZ, 0x1f ;  /* 0x00001fff00037589 */ /* 0x000e2200000e0000 */
[----:B------:R-:W-:Y:S01]  /*01b0*/  UISETP.NE.AND UP0, UPT, UR7, 0x3, UPT ;  /* 0x000000030700788c */ /* 0x000fe2000bf05270 */
[----:B------:R-:W-:Y:S01]  /*01c0*/  ISETP.NE.AND P1, PT, RZ, UR8, PT ;  /* 0x00000008ff007c0c */ /* 0x000fe2000bf25270 */
[----:B------:R-:W-:Y:S02]  /*01d0*/  UIADD3 UR11, UR8, -0x1, URZ ;  /* 0xffffffff080b7890 */ /* 0x000fe4000fffe03f */
[----:B------:R-:W-:Y:S02]  /*01e0*/  UISETP.EQ.OR UP0, UPT, UR7, URZ, !UP0 ;  /* 0x0000003f0700728c */ /* 0x000fe4000c702670 */
[----:B------:R-:W-:Y:S02]  /*01f0*/  UISETP.GE.U32.AND UP1, UPT, UR11, 0x2, UPT ;  /* 0x000000020b00788c */ /* 0x000fe4000bf26070 */
[----:B------:R-:W-:-:S04]  /*0200*/  UISETP.EQ.AND UP0, UPT, UR8, URZ, UP0 ;  /* 0x0000003f0800728c */ /* 0x000fc80008702270 */
[----:B------:R-:W-:-:S04]  /*0210*/  USEL UR6, URZ, 0x1, !UP0 ;  /* 0x000000013f067887 */ /* 0x000fc8000c000000 */
[----:B------:R-:W-:Y:S01]  /*0220*/  USEL UR6, UR6, 0x2, UP1 ;  /* 0x0000000206067887 */ /* 0x000fe20008800000 */
[----:B0-----:R-:W-:-:S13]  /*0230*/  ISETP.NE.AND P0, PT, R3, RZ, PT ;  /* 0x000000ff0300720c */ /* 0x001fda0003f05270 */
[----:B------:R-:W-:Y:S05]  /*0240*/  @P0 BRA `(.L_x_2) ;  /* 0x0000000000480947 */ /* 0x000fea0003800000 */
[----:B------:R-:W0:Y:S01]  /*0250*/  S2UR UR10, SR_CgaCtaId ;  /* 0x00000000000a79c3 */ /* 0x000e220000008800 */
[----:B------:R-:W-:Y:S01]  /*0260*/  UMOV UR4, 0x400 ;  /* 0x0000040000047882 */ /* 0x000fe20000000000 */
[----:B------:R-:W-:Y:S01]  /*0270*/  UMOV UR5, 0x1 ;  /* 0x0000000100057882 */ /* 0x000fe20000000000 */
[----:B------:R-:W-:Y:S01]  /*0280*/  UMOV UR8, 0x4 ;  /* 0x0000000400087882 */ /* 0x000fe20000000000 */
[----:B------:R-:W-:Y:S01]  /*0290*/  ELECT P0, URZ, PT ;  /* 0x00000000003f782f */ /* 0x000fe20003800000 */
[----:B------:R-:W-:-:S04]  /*02a0*/  UIADD3 UR8, -UR8, 0x100000, URZ ;  /* 0x0010000008087890 */ /* 0x000fc8000fffe13f */
[----:B------:R-:W-:Y:S02]  /*02b0*/  USHF.L.U32 UR9, UR8, 0xb, URZ ;  /* 0x0000000b08097899 */ /* 0x000fe4000800063f */
[----:B------:R-:W-:Y:S02]  /*02c0*/  USHF.L.U32 UR8, UR8, 0x1, URZ ;  /* 0x0000000108087899 */ /* 0x000fe4000800063f */
[----:B0-----:R-:W-:Y:S02]  /*02d0*/  ULEA UR10, UR10, UR4, 0x18 ;  /* 0x000000040a0a7291 */ /* 0x001fe4000f8ec03f */
[----:B------:R-:W-:-:S04]  /*02e0*/  UIADD3 UR4, -UR5, 0x100000, URZ ;  /* 0x0010000005047890 */ /* 0x000fc8000fffe13f */
[----:B------:R-:W-:Y:S02]  /*02f0*/  USHF.L.U32 UR5, UR4, 0xb, URZ ;  /* 0x0000000b04057899 */ /* 0x000fe4000800063f */
[----:B------:R-:W-:Y:S01]  /*0300*/  USHF.L.U32 UR4, UR4, 0x1, URZ ;  /* 0x0000000104047899 */ /* 0x000fe2000800063f */
[----:B------:R-:W0:Y:S11]  /*0310*/  FENCE.VIEW.ASYNC.S ;  /* 0x00000000000073c6 */ /* 0x000e360000000000 */
[----:B0-----:R0:W1:Y:S01]  /*0320*/  SYNCS.EXCH.64 URZ, [UR10], UR4 ;  /* 0x000000040a3f75b2 */ /* 0x0010620008000100 */
[----:B------:R0:W2:Y:S01]  /*0330*/  SYNCS.EXCH.64 URZ, [UR10+0x10], UR8 ;  /* 0x000010080a3f75b2 */ /* 0x0000a20008000100 */
[----:B------:R0:W3:Y:S01]  /*0340*/  SYNCS.EXCH.64 URZ, [UR10+0x8], UR4 ;  /* 0x000008040a3f75b2 */ /* 0x0000e20008000100 */
[----:B------:R0:W4:Y:S01]  /*0350*/  SYNCS.EXCH.64 URZ, [UR10+0x18], UR8 ;  /* 0x000018080a3f75b2 */ /* 0x0001220008000100 */
[----:B------:R-:W-:Y:S01]  /*0360*/  NOP ;  /* 0x0000000000007918 */ /* 0x000fe20000000000 */
.L_x_2:
[----:B------:R-:W-:Y:S01]  /*0370*/  SHF.R.S32.HI R2, RZ, 0x1f, R4 ;  /* 0x0000001fff027819 */ /* 0x000fe20000011404 */
[----:B------:R-:W5:Y:S01]  /*0380*/  SHFL.IDX PT, R0, R0, RZ, 0x1f ;  /* 0x00001fff00007589 */ /* 0x000f6200000e0000 */
[----:B0-----:R-:W0:Y:S01]  /*0390*/  S2UR UR10, SR_CTAID.X ;  /* 0x00000000000a79c3 */ /* 0x001e220000002500 */
[----:B------:R-:W-:Y:S02]  /*03a0*/  ELECT P0, URZ, PT ;  /* 0x00000000003f782f */ /* 0x000fe40003800000 */
[----:B------:R-:W-:Y:S01]  /*03b0*/  LEA.HI R2, R2, R4, RZ, 0x7 ;  /* 0x0000000402027211 */ /* 0x000fe200078f38ff */
[----:B------:R-:W-:Y:S01]  /*03c0*/  ULDC UR4, c[0x0][0x150] ;  /* 0x0000540000047ab9 */ /* 0x000fe20000000800 */
[----:B------:R-:W-:Y:S01]  /*03d0*/  SHF.R.S32.HI R6, RZ, 0x1f, R3 ;  /* 0x0000001fff067819 */ /* 0x000fe20000011403 */
[----:B------:R-:W-:Y:S01]  /*03e0*/  NOP ;  /* 0x0000000000007918 */ /* 0x000fe20000000000 */
[----:B------:R-:W-:Y:S01]  /*03f0*/  LOP3.LUT R2, R2, 0xffffff80, RZ, 0xc0, !PT ;  /* 0xffffff8002027812 */ /* 0x000fe200078ec0ff */
[----:B------:R-:W-:Y:S01]  /*0400*/  NOP ;  /* 0x0000000000007918 */ /* 0x000fe20000000000 */
[----:B------:R-:W-:Y:S01]  /*0410*/  LEA.HI R6, R6, R3, RZ, 0x2 ;  /* 0x0000000306067211 */ /* 0x000fe200078f10ff */
[----:B------:R-:W1:Y:S02]  /*0420*/  LDC R8, c[0x0][0x144] ;  /* 0x00005100ff087b82 */ /* 0x000e640000000800 */
[----:B------:R-:W-:Y:S01]  /*0430*/  IMAD.IADD R4, R4, 0x1, -R2 ;  /* 0x0000000104047824 */ /* 0x000fe200078e0a02 */
[----:B------:R-:W-:Y:S01]  /*0440*/  LOP3.LUT R6, R6, 0x3ffffffc, RZ, 0xc0, !PT ;  /* 0x3ffffffc06067812 */ /* 0x000fe200078ec0ff */
[----:B------:R-:W2:Y:S03]  /*0450*/  S2R R2, SR_CTAID.Y ;  /* 0x0000000000027919 */ /* 0x000ea60000002600 */
[----:B------:R-:W-:Y:S01]  /*0460*/  SHF.R.S32.HI R5, RZ, 0x1f, R4 ;  /* 0x0000001fff057819 */ /* 0x000fe20000011404 */
[----:B------:R-:W-:Y:S01]  /*0470*/  IMAD.IADD R6, R3, 0x1, -R6 ;  /* 0x0000000103067824 */ /* 0x000fe200078e0a06 */
[----:B------:R-:W3:Y:S02]  /*0480*/  LDC R13, c[0x0][0x148] ;  /* 0x00005200ff0d7b82 */ /* 0x000ee40000000800 */
[----:B------:R-:W-:-:S02]  /*0490*/  LEA.HI R5, R5, R4, RZ, 0x3 ;  /* 0x0000000405057211 */ /* 0x000fc400078f18ff */
[----:B-----5:R-:W-:Y:S02]  /*04a0*/  ISETP.NE.OR P0, PT, R0, RZ, !P0 ;  /* 0x000000ff0000720c */ /* 0x020fe40004705670 */
[--C-:B------:R-:W-:Y:S02]  /*04b0*/  SHF.R.S32.HI R0, RZ, 0x3, R5.reuse ;  /* 0x00000003ff007819 */ /* 0x100fe40000011405 */
[----:B------:R-:W-:Y:S02]  /*04c0*/  SHF.R.S32.HI R5, RZ, 0x1f, R5 ;  /* 0x0000001fff057819 */ /* 0x000fe40000011405 */
[----:B0-----:R-:W-:Y:S02]  /*04d0*/  I2FP.F32.U32 R7, UR10 ;  /* 0x0000000a00077c45 */ /* 0x001fe40008201000 */
[----:B------:R-:W-:-:S03]  /*04e0*/  LEA.HI R5, R5, R0, RZ, 0x2 ;  /* 0x0000000005057211 */ /* 0x000fc600078f10ff */
[----:B------:R-:W-:Y:S01]  /*04f0*/  FMUL R7, R7, UR4 ;  /* 0x0000000407077c20 */ /* 0x000fe20008400000 */
[----:B------:R-:W-:Y:S01]  /*0500*/  LOP3.LUT R5, R5, 0xfffffffc, RZ, 0xc0, !PT ;  /* 0xfffffffc05057812 */ /* 0x000fe200078ec0ff */
[----:B------:R-:W-:Y:S01]  /*0510*/  VOTEU.ALL UP0, P0 ;  /* 0x00000000003f7886 */ /* 0x000fe20000000000 */
[----:B------:R-:W-:Y:S01]  /*0520*/  ULDC UR4, c[0x0][0x154] ;  /* 0x0000550000047ab9 */ /* 0x000fe20000000800 */
[----:B------:R-:W-:Y:S02]  /*0530*/  VOTEU.ALL UP1, P0 ;  /* 0x00000000003f7886 */ /* 0x000fe40000020000 */
[----:B------:R-:W0:Y:S01]  /*0540*/  F2I.U32.TRUNC.NTZ R7, R7 ;  /* 0x0000000700077305 */ /* 0x000e22000020f000 */
[----:B------:R-:W-:Y:S01]  /*0550*/  IMAD.IADD R5, R0, 0x1, -R5 ;  /* 0x0000000100057824 */ /* 0x000fe200078e0a05 */
[----:B------:R-:W5:Y:S01]  /*0560*/  @!UP0 S2UR UR9, SR_CgaCtaId ;  /* 0x00000000000989c3 */ /* 0x000f620000008800 */
[----:B------:R-:W-:Y:S02]  /*0570*/  @!UP0 UMOV UR8, 0x400 ;  /* 0x0000040000088882 */ /* 0x000fe40000000000 */
[----:B------:R-:W-:Y:S01]  /*0580*/  IMAD R5, R6, 0x4, R5 ;  /* 0x0000000406057824 */ /* 0x000fe200078e0205 */
[----:B--2---:R-:W-:-:S04]  /*0590*/  I2FP.F32.U32 R6, R2 ;  /* 0x0000000200067245 */ /* 0x004fc80000201000 */
[----:B------:R-:W-:Y:S01]  /*05a0*/  LEA.HI R0, R5, R5, RZ, 0x1 ;  /* 0x0000000505007211 */ /* 0x000fe200078f08ff */
[----:B------:R-:W-:Y:S01]  /*05b0*/  FMUL R6, R6, UR4 ;  /* 0x0000000406067c20 */ /* 0x000fe20008400000 */
[----:B------:R-:W-:Y:S02]  /*05c0*/  UMOV UR4, 0x20 ;  /* 0x0000002000047882 */ /* 0x000fe40000000000 */
[----:B------:R-:W-:Y:S01]  /*05d0*/  LOP3.LUT R0, R0, 0xfffffffe, RZ, 0xc0, !PT ;  /* 0xfffffffe00007812 */ /* 0x000fe200078ec0ff */
[----:B0-----:R-:W-:Y:S01]  /*05e0*/  IMAD.MOV R11, RZ, RZ, -R7 ;  /* 0x000000ffff0b7224 */ /* 0x001fe200078e0a07 */
[----:B------:R-:W-:-:S04]  /*05f0*/  @!UP0 UIADD3 UR4, -UR4, 0x100000, URZ ;  /* 0x0010000004048890 */ /* 0x000fc8000fffe13f */
[----:B------:R-:W-:Y:S02]  /*0600*/  @!UP0 USHF.L.U32 UR5, UR4, 0xb, URZ ;  /* 0x0000000b04058899 */ /* 0x000fe4000800063f */
[----:B------:R-:W-:Y:S01]  /*0610*/  @!UP0 USHF.L.U32 UR4, UR4, 0x1, URZ ;  /* 0x0000000104048899 */ /* 0x000fe2000800063f */
[----:B------:R-:W0:Y:S01]  /*0620*/  F2I.U32.TRUNC.NTZ R6, R6 ;  /* 0x0000000600067305 */ /* 0x000e22000020f000 */
[----:B------:R-:W2:Y:S01]  /*0630*/  LDC R7, c[0x0][0x140] ;  /* 0x00005000ff077b82 */ /* 0x000ea20000000800 */
[----:B-1----:R-:W-:Y:S02]  /*0640*/  IMAD R11, R8, R11, UR10 ;  /* 0x0000000a080b7e24 */ /* 0x002fe4000f8e020b */
[----:B------:R-:W-:-:S05]  /*0650*/  IMAD.IADD R0, R5, 0x1, -R0 ;  /* 0x0000000105007824 */ /* 0x000fca00078e0a00 */
[----:B------:R-:W-:Y:S01]  /*0660*/  ISETP.NE.AND P2, PT, R0, R11, PT ;  /* 0x0000000b0000720c */ /* 0x000fe20003f45270 */
[C---:B------:R-:W-:Y:S01]  /*0670*/  IMAD.SHL.U32 R0, R5.reuse, 0x4, RZ ;  /* 0x0000000405007824 */ /* 0x040fe200078e00ff */
[----:B-----5:R-:W-:Y:S01]  /*0680*/  @!UP0 ULEA UR8, UR9, UR8, 0x18 ;  /* 0x0000000809088291 */ /* 0x020fe2000f8ec03f */
[----:B------:R-:W-:Y:S01]  /*0690*/  VOTEU.ALL UP0, P0 ;  /* 0x00000000003f7886 */ /* 0x000fe20000000000 */
[----:B------:R-:W-:Y:S01]  /*06a0*/  LOP3.LUT P0, RZ, R4, 0x7, RZ, 0xc0, !PT ;  /* 0x0000000704ff7812 */ /* 0x000fe2000780c0ff */
[----:B0-----:R-:W-:Y:S01]  /*06b0*/  IMAD.MOV R12, RZ, RZ, -R6 ;  /* 0x000000ffff0c7224 */ /* 0x001fe200078e0a06 */
[----:B------:R-:W-:-:S03]  /*06c0*/  LOP3.LUT R9, R5, 0xc, R0, 0x78, !PT ;  /* 0x0000000c05097812 */ /* 0x000fc600078e7800 */
[----:B---3--:R-:W-:Y:S01]  /*06d0*/  IMAD R5, R13, R12, R2 ;  /* 0x0000000c0d057224 */ /* 0x008fe200078e0202 */
[C---:B------:R-:W-:Y:S01]  /*06e0*/  ISETP.LT.U32.AND P0, PT, R9.reuse, 0x2, !P0 ;  /* 0x000000020900780c */ /* 0x040fe20004701070 */
[----:B------:R0:W-:Y:S02]  /*06f0*/  STL [R1+0x174], R9 ;  /* 0x0001740901007387 */ /* 0x0001e40000100800 */
[----:B------:R-:W-:Y:S02]  /*0700*/  @P2 LEA.HI R0, R9, R9, RZ, 0x1 ;  /* 0x0000000909002211 */ /* 0x000fe400078f08ff */
[----:B------:R-:W1:Y:S02]  /*0710*/  FENCE.VIEW.ASYNC.S ;  /* 0x00000000000073c6 */ /* 0x000e640000000000 */
[----:B-1----:R0:W1:Y:S01]  /*0720*/  @!UP0 SYNCS.EXCH.64 URZ, [UR8+0x30], UR4 ;  /* 0x00003004083f85b2 */ /* 0x0020620008000100 */
[----:B--2---:R-:W-:Y:S02]  /*0730*/  ISETP.EQ.U32.AND P5, PT, R7, 0x1, PT ;  /* 0x000000010700780c */ /* 0x004fe40003fa2070 */
[----:B------:R-:W-:-:S04]  /*0740*/  @P2 SHF.R.S32.HI R0, RZ, 0x1, R0 ;  /* 0x00000001ff002819 */ /* 0x000fc80000011400 */
[----:B------:R-:W-:Y:S01]  /*0750*/  @P2 ISETP.NE.AND P3, PT, R0, R5, PT ;  /* 0x000000050000220c */ /* 0x000fe20003f65270 */
[----:B------:R-:W-:Y:S01]  /*0760*/  IMAD.MOV.U32 R0, RZ, RZ, 0x1 ;  /* 0x00000001ff007424 */ /* 0x000fe200078e00ff */
[----:B------:R-:W-:Y:S02]  /*0770*/  SEL R5, RZ, 0x1, !P0 ;  /* 0x00000001ff057807 */ /* 0x000fe40004000000 */
[----:B------:R-:W-:-:S04]  /*0780*/  @P2 SEL R0, RZ, 0x1, P3 ;  /* 0x00000001ff002807 */ /* 0x000fc80001800000 */
[----:B------:R-:W-:Y:S01]  /*0790*/  LOP3.LUT R0, R0, R5, RZ, 0xc0, !PT ;  /* 0x0000000500007212 */ /* 0x000fe200078ec0ff */
[----:B------:R0:W2:Y:S01]  /*07a0*/  @!UP1 SYNCS.EXCH.64 URZ, [UR8+0x38], UR4 ;  /* 0x00003804083f95b2 */ /* 0x0000a20008000100 */
[----:B------:R-:W-:-:S03]  /*07b0*/  NOP ;  /* 0x0000000000007918 */ /* 0x000fc60000000000 */
[----:B------:R0:W-:Y:S01]  /*07c0*/  STL [R1+0x170], R0 ;  /* 0x0001700001007387 */ /* 0x0001e20000100800 */
[----:B-1----:R-:W-:Y:S05]  /*07d0*/  @!P5 BRA `(.L_x_3) ;  /* 0x000000000008d947 */ /* 0x002fea0003800000 */
[----:B--2-4-:R-:W-:Y:S01]  /*07e0*/  UCGABAR_ARV ;  /* 0x00000000000079c7 */ /* 0x014fe20008000000 */
[----:B------:R-:W-:Y:S05]  /*07f0*/  BRA `(.L_x_4) ;  /* 0x0000000000047947 */ /* 0x000fea0003800000 */
.L_x_3:
[----:B--2-4-:R-:W-:Y:S01]  /*0800*/  NOP ;  /* 0x0000000000007918 */ /* 0x014fe20000000000 */
.L_x_4:
[----:B0-----:R-:W0:Y:S01]  /*0810*/  LDC R0, c[0x0][0x65c] ;  /* 0x00019700ff007b82 */ /* 0x001e220000000800 */
[----:B------:R-:W-:Y:S02]  /*0820*/  IMAD.U32 R4, RZ, RZ, UR10 ;  /* 0x0000000aff047e24 */ /* 0x000fe4000f8e00ff */
[----:B------:R-:W-:Y:S01]  /*0830*/  IMAD.MOV.U32 R5, RZ, RZ, RZ ;  /* 0x000000ffff057224 */ /* 0x000fe200078e00ff */
[----:B0-----:R-:W-:-:S13]  /*0840*/  ISETP.NE.AND P4, PT, R0, 0x1, PT ;  /* 0x000000010000780c */ /* 0x001fda0003f85270 */
[----:B------:R-:W0:Y:S01]  /*0850*/  @P4 LDC R7, c[0x0][0x10] ;  /* 0x00000400ff074b82 */ /* 0x000e220000000800 */
[----:B------:R-:W-:Y:S02]  /*0860*/  @P4 IMAD.MOV.U32 R3, RZ, RZ, RZ ;  /* 0x000000ffff034224 */ /* 0x000fe400078e00ff */
[----:B------:R-:W-:-:S05]  /*0870*/  @P4 IMAD.MOV.U32 R15, RZ, RZ, RZ ;  /* 0x000000ffff0f4224 */ /* 0x000fca00078e00ff */
[----:B------:R-:W1:Y:S01]  /*0880*/  @!P4 LDC R9, c[0x0][0xc] ;  /* 0x00000300ff09cb82 */ /* 0x000e620000000800 */
[----:B0-----:R-:W-:-:S04]  /*0890*/  @P4 IMAD.WIDE.U32 R6, R7, UR10, R2 ;  /* 0x0000000a07064c25 */ /* 0x001fc8000f8e0002 */
[----:B------:R-:W-:Y:S02]  /*08a0*/  @P4 IMAD.MOV.U32 R8, RZ, RZ, R6 ;  /* 0x000000ffff084224 */ /* 0x000fe400078e0006 */
[----:B------:R-:W-:Y:S02]  /*08b0*/  @P4 IMAD.IADD R16, R7, 0x1, R15 ;  /* 0x0000000107104824 */ /* 0x000fe400078e020f */
[----:B-1----:R-:W-:-:S04]  /*08c0*/  @!P4 IMAD.WIDE.U32 R4, R2, R9, R4 ;  /* 0x000000090204c225 */ /* 0x002fc800078e0004 */
[----:B------:R-:W-:Y:S02]  /*08d0*/  @!P4 IMAD.MOV.U32 R8, RZ, RZ, R4 ;  /* 0x000000ffff08c224 */ /* 0x000fe400078e0004 */
[----:B------:R-:W-:-:S03]  /*08e0*/  @!P4 IMAD.MOV.U32 R16, RZ, RZ, R5 ;  /* 0x000000ffff10c224 */ /* 0x000fc600078e0005 */
[----:B------:R0:W-:Y:S04]  /*08f0*/  STL [R1+0x17c], R8 ;  /* 0x00017c0801007387 */ /* 0x0001e80000100800 */
[----:B------:R0:W-:Y:S01]  /*0900*/  STL [R1+0x178], R16 ;  /* 0x0001781001007387 */ /* 0x0001e20000100800 */
[----:B------:R-:W-:Y:S05]  /*0910*/  @!P5 BRA `(.L_x_5) ;  /* 0x00000000000cd947 */ /* 0x000fea0003800000 */
[----:B------:R-:W-:Y:S01]  /*0920*/  UCGABAR_WAIT ;  /* 0x0000000000007dc7 */ /* 0x000fe20008000000 */
[----:B------:R-:W-:Y:S01]  /*0930*/  CCTL.IVALL ;  /* 0x00000000ff00798f */ /* 0x000fe20002000000 */
[----:B------:R-:W-:Y:S05]  /*0940*/  BRA `(.L_x_6) ;  /* 0x0000000000047947 */ /* 0x000fea0003800000 */
.L_x_5:
[----:B------:R-:W-:Y:S06]  /*0950*/  BAR.SYNC.DEFER_BLOCKING 0x0 ;  /* 0x0000000000007b1d */ /* 0x000fec0000010000 */
.L_x_6:
[----:B------:R-:W-:Y:S05]  /*0960*/  @!P1 BRA `(.L_x_7) ;  /* 0x0000015400c09947 */ /* 0x000fea0003800000 */
[----:B------:R-:W-:-:S06]  /*0970*/  UISETP.GT.U32.AND UP0, UPT, UR11, 0x1, UPT ;  /* 0x000000010b00788c */ /* 0x000fcc000bf04070 */
[----:B------:R-:W-:-:S13]  /*0980*/  PLOP3.LUT P0, PT, PT, PT, UP0, 0x80, 0x0 ;  /* 0x000000000000781c */ /* 0x000fda0003f0f008 */
[----:B------:R-:W-:Y:S05]  /*0990*/  @P0 EXIT ;  /* 0x000000000000094d */ /* 0x000fea0003800000 */
[----:B------:R-:W-:Y:S01]  /*09a0*/  IMAD.MOV.U32 R5, RZ, RZ, -0x1 ;  /* 0xffffffffff057424 */ /* 0x000fe200078e00ff */
[----:B------:R-:W-:Y:S01]  /*09b0*/  ULDC.64 UR4, c[0x0][0x650] ;  /* 0x0001940000047ab9 */ /* 0x000fe20000000a00 */
[----:B------:R-:W-:Y:S01]  /*09c0*/  IMAD.MOV.U32 R4, RZ, RZ, -0x1 ;  /* 0xffffffffff047424 */ /* 0x000fe200078e00ff */
[----:B------:R-:W-:Y:S01]  /*09d0*/  ISETP.GE.U32.AND P0, PT, R8, UR4, PT ;  /* 0x0000000408007c0c */ /* 0x000fe2000bf06070 */
[----:B------:R-:W-:Y:S01]  /*09e0*/  UMOV UR13, 0xffffffff ;  /* 0xffffffff000d7882 */ /* 0x000fe20000000000 */
[----:B------:R1:W-:Y:S01]  /*09f0*/  STL [R1+0x184], R5 ;  /* 0x0001840501007387 */ /* 0x0003e20000100800 */
[----:B------:R-:W-:Y:S02]  /*0a00*/  PRMT R0, RZ, 0x7610, R0 ;  /* 0x00007610ff007816 */ /* 0x000fe40000000000 */
[----:B------:R-:W-:Y:S01]  /*0a10*/  ISETP.GE.U32.AND.EX P0, PT, R16, UR5, PT, P0 ;  /* 0x0000000510007c0c */ /* 0x000fe2000bf06100 */
[----:B------:R1:W-:-:S12]  /*0a20*/  STL [R1+0x180], R4 ;  /* 0x0001800401007387 */ /* 0x0003d80000100800 */
[----:B-1----:R-:W-:Y:S05]  /*0a30*/  @P0 BRA `(.L_x_8) ;  /* 0x0000000400400947 */ /* 0x002fea0003800000 */
[----:B------:R-:W-:Y:S01]  /*0a40*/  ULDC.64 UR14, c[0x0][0x628] ;  /* 0x00018a00000e7ab9 */ /* 0x000fe20000000a00 */
[----:B------:R-:W1:Y:S01]  /*0a50*/  LDC.64 R6, c[0x0][0x620] ;  /* 0x00018800ff067b82 */ /* 0x000e620000000a00 */
[----:B------:R-:W-:Y:S01]  /*0a60*/  ISETP.NE.U32.AND P0, PT, RZ, UR14, PT ;  /* 0x0000000eff007c0c */ /* 0x000fe2000bf05070 */
[----:B------:R-:W-:Y:S01]  /*0a70*/  ULDC UR13, c[0x0][0x630] ;  /* 0x00018c00000d7ab9 */ /* 0x000fe20000000800 */
[----:B------:R-:W-:Y:S02]  /*0a80*/  R2UR UR4, R8 ;  /* 0x00000000080472ca */ /* 0x000fe400000e0000 */
[----:B------:R-:W-:Y:S02]  /*0a90*/  ISETP.NE.AND.EX P0, PT, RZ, UR15, PT, P0 ;  /* 0x0000000fff007c0c */ /* 0x000fe4000bf05300 */
[----:B------:R-:W-:-:S11]  /*0aa0*/  R2UR UR5, R16 ;  /* 0x00000000100572ca */ /* 0x000fd600000e0000 */
[----:B------:R-:W-:Y:S05]  /*0ab0*/  @!P0 BRA `(.L_x_9) ;  /* 0x0000000000308947 */ /* 0x000fea0003800000 */
[----:B------:R-:W-:Y:S01]  /*0ac0*/  R2UR UR4, R8 ;  /* 0x00000000080472ca */ /* 0x000fe200000e0000 */
[----:B------:R-:W-:Y:S01]  /*0ad0*/  ULDC UR7, c[0x0][0x634] ;  /* 0x00018d0000077ab9 */ /* 0x000fe20000000800 */
[----:B------:R-:W-:-:S11]  /*0ae0*/  R2UR UR12, R16 ;  /* 0x00000000100c72ca */ /* 0x000fd600000e0000 */
[----:B------:R-:W-:-:S04]  /*0af0*/  UIADD3 UR7, UP0, UR4, UR7, URZ ;  /* 0x0000000704077290 */ /* 0x000fc8000ff1e03f */
[----:B------:R-:W-:-:S04]  /*0b00*/  UIADD3.X UR12, URZ, UR12, URZ, UP0, !UPT ;  /* 0x0000000c3f0c7290 */ /* 0x000fc800087fe43f */
[----:B------:R-:W-:-:S04]  /*0b10*/  UIMAD.WIDE.U32 UR4, UR12, UR14, URZ ;  /* 0x0000000e0c0472a5 */ /* 0x000fc8000f8e003f */
[----:B------:R-:W-:Y:S02]  /*0b20*/  UIMAD.WIDE.U32 UR8, UP0, UR7, UR15, UR4 ;  /* 0x0000000f070872a5 */ /* 0x000fe4000f800004 */
[----:B------:R-:W-:Y:S02]  /*0b30*/  UIMAD.WIDE.U32 UR4, UR7, UR14, URZ ;  /* 0x0000000e070472a5 */ /* 0x000fe4000f8e003f */
[----:B------:R-:W-:Y:S02]  /*0b40*/  UIADD3.X UR11, URZ, URZ, URZ, UP0, !UPT ;  /* 0x0000003f3f0b7290 */ /* 0x000fe400087fe43f */
[----:B------:R-:W-:Y:S01]  /*0b50*/  UIADD3 URZ, UP0, UR5, UR8, URZ ;  /* 0x00000008053f7290 */ /* 0x000fe2000ff1e03f */
[----:B------:R-:W-:-:S03]  /*0b60*/  UMOV UR10, UR9 ;  /* 0x00000009000a7c82 */ /* 0x000fc60008000000 */
[----:B------:R-:W-:-:S12]  /*0b70*/  UIMAD.WIDE.U32.X UR4, UR12, UR15, UR10, UP0 ;  /* 0x0000000f0c0472a5 */ /* 0x000fd800080e040a */
.L_x_9:
[----:B------:R-:W-:Y:S01]  /*0b80*/  USHF.R.U64 UR7, UR4, UR13, UR5 ;  /* 0x0000000d04077299 */ /* 0x000fe20008001205 */
[----:B------:R-:W2:Y:S01]  /*0b90*/  LDC.64 R20, c[0x0][0x640] ;  /* 0x00019000ff147b82 */ /* 0x000ea20000000a00 */
[----:B------:R-:W-:Y:S01]  /*0ba0*/  USHF.R.U32.HI UR4, URZ, UR13, UR5 ;  /* 0x0000000d3f047299 */ /* 0x000fe20008011605 */
[----:B------:R-:W-:Y:S02]  /*0bb0*/  IMAD.MOV.U32 R4, RZ, RZ, R8 ;  /* 0x000000ffff047224 */ /* 0x000fe400078e0008 */
[----:B------:R-:W-:Y:S01]  /*0bc0*/  IMAD R12, R13, R12, R2 ;  /* 0x0000000c0d0c7224 */ /* 0x000fe200078e0202 */
[----:B------:R-:W-:Y:S01]  /*0bd0*/  IADD3 R3, P0, RZ, -UR7, RZ ;  /* 0x80000007ff037c10 */ /* 0x000fe2000ff1e0ff */
[----:B------:R-:W-:Y:S02]  /*0be0*/  IMAD.MOV.U32 R13, RZ, RZ, 0x1 ;  /* 0x00000001ff0d7424 */ /* 0x000fe400078e00ff */
[----:B------:R-:W3:Y:S02]  /*0bf0*/  LDC R10, c[0x0][0x618] ;  /* 0x00018600ff0a7b82 */ /* 0x000ee40000000800 */
[----:B------:R-:W-:-:S04]  /*0c00*/  IMAD.X R5, RZ, RZ, ~UR4, P0 ;  /* 0x80000004ff057e24 */ /* 0x000fc800080e06ff */
[-C--:B-1----:R-:W-:Y:S02]  /*0c10*/  IMAD R0, R5, R6.reuse, RZ ;  /* 0x0000000605007224 */ /* 0x082fe400078e02ff */
[----:B------:R-:W1:Y:S01]  /*0c20*/  LDC R14, c[0x0][0x608] ;  /* 0x00018200ff0e7b82 */ /* 0x000e620000000800 */
[----:B------:R-:W-:Y:S02]  /*0c30*/  IMAD.MOV.U32 R5, RZ, RZ, R16 ;  /* 0x000000ffff057224 */ /* 0x000fe400078e0010 */
[----:B------:R-:W-:-:S05]  /*0c40*/  IMAD.WIDE.U32 R4, R3, R6, R4 ;  /* 0x0000000603047225 */ /* 0x000fca00078e0004 */
[----:B------:R-:W4:Y:S01]  /*0c50*/  LDC R18, c[0x0][0x658] ;  /* 0x00019600ff127b82 */ /* 0x000f220000000800 */
[----:B------:R-:W-:Y:S01]  /*0c60*/  IMAD R3, R3, R7, R0 ;  /* 0x0000000703037224 */ /* 0x000fe200078e0200 */
[----:B--2---:R-:W-:-:S03]  /*0c70*/  ISETP.NE.U32.AND P0, PT, R20, RZ, PT ;  /* 0x000000ff1400720c */ /* 0x004fc60003f05070 */
[----:B------:R-:W-:Y:S01]  /*0c80*/  IMAD.IADD R3, R5, 0x1, R3 ;  /* 0x0000000105037824 */ /* 0x000fe200078e0203 */
[----:B------:R-:W-:Y:S01]  /*0c90*/  ISETP.NE.AND.EX P0, PT, R21, RZ, PT, P0 ;  /* 0x000000ff1500720c */ /* 0x000fe20003f05300 */
[----:B------:R-:W-:Y:S01]  /*0ca0*/  IMAD.MOV.U32 R5, RZ, RZ, -0x1 ;  /* 0xffffffffff057424 */ /* 0x000fe200078e00ff */
[----:B0-----:R-:W0:Y:S02]  /*0cb0*/  LDC R16, c[0x0][0x600] ;  /* 0x00018000ff107b82 */ /* 0x001e240000000800 */
[-CC-:B---3--:R-:W-:Y:S02]  /*0cc0*/  SHF.R.U64 R8, R4, R10.reuse, R3.reuse ;  /* 0x0000000a04087219 */ /* 0x188fe40000001203 */
[----:B------:R-:W-:-:S04]  /*0cd0*/  SHF.R.U32.HI R3, RZ, R10, R3 ;  /* 0x0000000aff037219 */ /* 0x000fc80000011603 */
[----:B------:R-:W2:Y:S01]  /*0ce0*/  LDC R15, c[0x0][0x648] ;  /* 0x00019200ff0f7b82 */ /* 0x000ea20000000800 */
[-CC-:B-1----:R-:W-:Y:S02]  /*0cf0*/  SHF.R.U64 R23, R8, R14.reuse, R3.reuse ;  /* 0x0000000e08177219 */ /* 0x182fe40000001203 */
[----:B------:R-:W-:-:S05]  /*0d00*/  SHF.R.U32.HI R3, RZ, R14, R3 ;  /* 0x0000000eff037219 */ /* 0x000fca0000011603 */
[----:B------:R-:W1:Y:S01]  /*0d10*/  LDC R17, c[0x0][0x638] ;  /* 0x00018e00ff117b82 */ /* 0x000e620000000800 */
[-CC-:B----4-:R-:W-:Y:S02]  /*0d20*/  SHF.R.U64 R10, R23, R18.reuse, R3.reuse ;  /* 0x00000012170a7219 */ /* 0x190fe40000001203 */
[-C--:B------:R-:W-:Y:S02]  /*0d30*/  SHF.L.U32 R0, R5, R18.reuse, RZ ;  /* 0x0000001205007219 */ /* 0x080fe400000006ff */
[----:B------:R-:W-:Y:S01]  /*0d40*/  SHF.R.U32.HI R3, RZ, R18, R3 ;  /* 0x00000012ff037219 */ /* 0x000fe20000011603 */
[----:B------:R-:W-:Y:S01]  /*0d50*/  IMAD.MOV.U32 R2, RZ, RZ, R10 ;  /* 0x000000ffff027224 */ /* 0x000fe200078e000a */
[----:B------:R-:W-:Y:S01]  /*0d60*/  LOP3.LUT R0, RZ, R0, RZ, 0x33, !PT ;  /* 0x00000000ff007212 */ /* 0x000fe200078e33ff */
[----:B------:R-:W3:Y:S01]  /*0d70*/  LDC R19, c[0x0][0x610] ;  /* 0x00018400ff137b82 */ /* 0x000ee20000000800 */
[----:B------:R-:W-:Y:S05]  /*0d80*/  @!P0 BRA `(.L_x_10) ;  /* 0x0000000000288947 */ /* 0x000fea0003800000 */
[----:B------:R-:W4:Y:S02]  /*0d90*/  LDC R7, c[0x0][0x64c] ;  /* 0x00019300ff077b82 */ /* 0x000f240000000800 */
[----:B----4-:R-:W-:-:S05]  /*0da0*/  IADD3 R7, P0, R10, R7, RZ ;  /* 0x000000070a077210 */ /* 0x010fca0007f1e0ff */
[----:B------:R-:W-:-:S04]  /*0db0*/  IMAD.X R9, RZ, RZ, R3, P0 ;  /* 0x000000ffff097224 */ /* 0x000fc800000e0603 */
[----:B------:R-:W-:-:S04]  /*0dc0*/  IMAD.WIDE.U32 R2, R9, R20, RZ ;  /* 0x0000001409027225 */ /* 0x000fc800078e00ff */
[----:B------:R-:W-:-:S04]  /*0dd0*/  IMAD.WIDE.U32 R4, P0, R7, R21, R2 ;  /* 0x0000001507047225 */ /* 0x000fc80007800002 */
[----:B------:R-:W-:-:S04]  /*0de0*/  IMAD.WIDE.U32 R2, R7, R20, RZ ;  /* 0x0000001407027225 */ /* 0x000fc800078e00ff */
[----:B------:R-:W-:Y:S01]  /*0df0*/  IMAD.X R7, RZ, RZ, RZ, P0 ;  /* 0x000000ffff077224 */ /* 0x000fe200000e06ff */
[----:B------:R-:W-:Y:S01]  /*0e00*/  IADD3 RZ, P0, R3, R4, RZ ;  /* 0x0000000403ff7210 */ /* 0x000fe20007f1e0ff */
[----:B------:R-:W-:-:S04]  /*0e10*/  IMAD.MOV.U32 R6, RZ, RZ, R5 ;  /* 0x000000ffff067224 */ /* 0x000fc800078e0005 */
[----:B------:R-:W-:-:S08]  /*0e20*/  IMAD.WIDE.U32.X R2, R9, R21, R6, P0 ;  /* 0x0000001509027225 */ /* 0x000fd000000e0406 */
.L_x_10:
[----:B--2---:R-:W-:Y:S01]  /*0e30*/  SHF.R.U64 R4, R2, R15, R3 ;  /* 0x0000000f02047219 */ /* 0x004fe20000001203 */
[----:B0-----:R-:W-:Y:S01]  /*0e40*/  VIADD R5, R16, 0xffffffff ;  /* 0xffffffff10057836 */ /* 0x001fe20000000000 */
[----:B------:R-:W-:Y:S01]  /*0e50*/  SHF.L.U32 R2, R13, R18, RZ ;  /* 0x000000120d027219 */ /* 0x000fe200000006ff */
[----:B------:R-:W-:Y:S01]  /*0e60*/  UMOV UR13, UR7 ;  /* 0x00000007000d7c82 */ /* 0x000fe20008000000 */
[----:B------:R-:W-:Y:S01]  /*0e70*/  LOP3.LUT R3, R23, R0, RZ, 0xc0, !PT ;  /* 0x0000000017037212 */ /* 0x000fe200078ec0ff */
[----:B------:R-:W-:Y:S01]  /*0e80*/  IMAD.MOV R6, RZ, RZ, -R4 ;  /* 0x000000ffff067224 */ /* 0x000fe200078e0a04 */
[----:B------:R-:W-:Y:S02]  /*0e90*/  SEL R0, R11, R12, !P4 ;  /* 0x0000000c0b007207 */ /* 0x000fe40006000000 */
[----:B------:R-:W-:Y:S01]  /*0ea0*/  LOP3.LUT R5, R8, R5, RZ, 0xc0, !PT ;  /* 0x0000000508057212 */ /* 0x000fe200078ec0ff */
[----:B------:R-:W-:Y:S02]  /*0eb0*/  IMAD R7, R2, R4, R3 ;  /* 0x0000000402077224 */ /* 0x000fe400078e0203 */
[----:B-1----:R-:W-:-:S02]  /*0ec0*/  IMAD R3, R6, R17, R10 ;  /* 0x0000001106037224 */ /* 0x002fc400078e020a */
[----:B---3--:R-:W-:Y:S02]  /*0ed0*/  IMAD R2, R7, R19, R0 ;  /* 0x0000001307027224 */ /* 0x008fe400078e0200 */
[----:B------:R-:W-:Y:S02]  /*0ee0*/  IMAD R3, R3, R16, R5 ;  /* 0x0000001003037224 */ /* 0x000fe400078e0205 */
[----:B------:R-:W-:-:S03]  /*0ef0*/  IMAD.MOV.U32 R0, RZ, RZ, 0x1 ;  /* 0x00000001ff007424 */ /* 0x000fc600078e00ff */
[----:B------:R-:W-:Y:S02]  /*0f00*/  SEL R4, R3, R2, !P4 ;  /* 0x0000000203047207 */ /* 0x000fe40006000000 */
[----:B------:R-:W-:-:S03]  /*0f10*/  SEL R2, R2, R3, !P4 ;  /* 0x0000000302027207 */ /* 0x000fc60006000000 */
[----:B------:R1:W-:Y:S04]  /*0f20*/  STL [R1+0x180], R4 ;  /* 0x0001800401007387 */ /* 0x0003e80000100800 */
[----:B------:R1:W-:Y:S02]  /*0f30*/  STL [R1+0x184], R2 ;  /* 0x0001840201007387 */ /* 0x0003e40000100800 */
.L_x_8:
[----:B------:R-:W-:-:S08]  /*0f40*/  NOP ;  /* 0x0000000000007918 */ /* 0x000fd00000000000 */
[----:B------:R-:W2:Y:S02]  /*0f50*/  USETMAXREG.TRY_ALLOC.CTAPOOL UP0, 0xe8 ;  /* 0x000000e8000079c8 */ /* 0x000ea40008000600 */
[----:B--2---:R-:W-:-:S13]  /*0f60*/  PLOP3.LUT P0, PT, PT, PT, UP0, 0x80, 0x0 ;  /* 0x000000000000781c */ /* 0x004fda0003f0f008 */
[----:B------:R-:W-:Y:S05]  /*0f70*/  @!P0 BRA `(.L_x_8) ;  /* 0xfffffffc00f08947 */ /* 0x000fea000383ffff */
[----:B------:R-:W-:Y:S01]  /*0f80*/  ULDC.64 UR4, c[0x0][0x598] ;  /* 0x0001660000047ab9 */ /* 0x000fe20000000a00 */
[----:B------:R-:W-:Y:S01]  /*0f90*/  ULDC.64 UR42, c[0x0][0x208] ;  /* 0x00008200002a7ab9 */ /* 0x000fe20000000a00 */
[----:B------:R-:W-:-:S04]  /*0fa0*/  ISETP.NE.U32.AND P0, PT, RZ, UR4, PT ;  /* 0x00000004ff007c0c */ /* 0x000fc8000bf05070 */
[----:B------:R-:W-:-:S13]  /*0fb0*/  ISETP.NE.AND.EX P0, PT, RZ, UR5, PT, P0 ;  /* 0x00000005ff007c0c */ /* 0x000fda000bf05300 */
[----:B------:R-:W-:Y:S05]  /*0fc0*/  @!P0 BRA `(.L_x_11) ;  /* 0x0000000000208947 */ /* 0x000fea0003800000 */
[----:B-1----:R-:W1:Y:S02]  /*0fd0*/  LDC.64 R2, c[0x0][0x598] ;  /* 0x00016600ff027b82 */ /* 0x002e640000000a00 */
[----:B-1----:R-:W2:Y:S02]  /*0fe0*/  LDG.E.64 R2, desc[UR42][R2.64] ;  /* 0x0000002a02027981 */ /* 0x002ea4000c1e1b00 */
[----:B--2---:R-:W-:-:S04]  /*0ff0*/  ISETP.NE.U32.AND P0, PT, R2, RZ, PT ;  /* 0x000000ff0200720c */ /* 0x004fc80003f05070 */
[----:B------:R-:W-:-:S13]  /*1000*/  ISETP.NE.AND.EX P0, PT, R3, RZ, PT, P0 ;  /* 0x000000ff0300720c */ /* 0x000fda0003f05300 */
[----:B------:R-:W-:Y:S05]  /*1010*/  @!P0 BRA `(.L_x_11) ;  /* 0x00000000000c8947 */ /* 0x000fea0003800000 */
[----:B------:R-:W2:Y:S02]  /*1020*/  LD.E R2, desc[UR42][R2.64] ;  /* 0x0000002a02027980 */ /* 0x000ea4000c101900 */
[----:B--2---:R-:W-:Y:S01]  /*1030*/  R2UR UR7, R2 ;  /* 0x00000000020772ca */ /* 0x004fe200000e0000 */
[----:B------:R-:W-:-:S14]  /*1040*/  BRA `(.L_x_12) ;  /* 0x0000000000247947 */ /* 0x000fdc0003800000 */
.L_x_11:
[----:B------:R-:W-:Y:S02]  /*1050*/  ULDC.64 UR4, c[0x0][0x588] ;  /* 0x0001620000047ab9 */ /* 0x000fe40000000a00 */
[----:B------:R-:W-:-:S04]  /*1060*/  ISETP.NE.U32.AND P0, PT, RZ, UR4, PT ;  /* 0x00000004ff007c0c */ /* 0x000fc8000bf05070 */
[----:B------:R-:W-:-:S13]  /*1070*/  ISETP.NE.AND.EX P0, PT, RZ, UR5, PT, P0 ;  /* 0x00000005ff007c0c */ /* 0x000fda000bf05300 */
[----:B------:R-:W-:Y:S05]  /*1080*/  @!P0 BRA `(.L_x_13) ;  /* 0x0000000000108947 */ /* 0x000fea0003800000 */
[----:B-1----:R-:W1:Y:S02]  /*1090*/  LDC.64 R2, c[0x0][0x588] ;  /* 0x00016200ff027b82 */ /* 0x002e640000000a00 */
[----:B-1----:R-:W2:Y:S02]  /*10a0*/  LDG.E R2, desc[UR42][R2.64] ;  /* 0x0000002a02027981 */ /* 0x002ea4000c1e1900 */
[----:B--2---:R-:W-:Y:S01]  /*10b0*/  R2UR UR7, R2 ;  /* 0x00000000020772ca */ /* 0x004fe200000e0000 */
[----:B------:R-:W-:-:S14]  /*10c0*/  BRA `(.L_x_12) ;  /* 0x0000000000047947 */ /* 0x000fdc0003800000 */
.L_x_13:
[----:B------:R-:W-:-:S05]  /*10d0*/  ULDC UR7, c[0x0][0x580] ;  /* 0x0001600000077ab9 */ /* 0x000fca0000000800 */
.L_x_12:
[----:B------:R-:W-:Y:S02]  /*10e0*/  ULDC.64 UR4, c[0x0][0x5a0] ;  /* 0x0001680000047ab9 */ /* 0x000fe40000000a00 */
        /* <DEDUP_REMOVED lines=11> */
.L_x_14:
        /* <DEDUP_REMOVED lines=8> */
.L_x_16:
[----:B------:R-:W-:-:S05]  /*1220*/  ULDC UR8, c[0x0][0x584] ;  /* 0x0001610000087ab9 */ /* 0x000fca0000000800 */
.L_x_15:
[----:B------:R-:W-:-:S13]  /*1230*/  LOP3.LUT P0, RZ, R0, 0xff, RZ, 0xc0, !PT ;  /* 0x000000ff00ff7812 */ /* 0x000fda000780c0ff */
[----:B------:R-:W-:Y:S05]  /*1240*/  @!P0 EXIT ;  /* 0x000000000000894d */ /* 0x000fea0003800000 */
[----:B------:R-:W-:Y:S01]  /*1250*/  ULDC UR4, c[0x0][0x28c] ;  /* 0x0000a30000047ab9 */ /* 0x000fe20000000800 */
[----:B------:R-:W-:Y:S02]  /*1260*/  ULOP3.LUT UR9, UR6, 0x1, URZ, 0xfc, !UPT ;  /* 0x0000000106097892 */ /* 0x000fe4000f8efc3f */
[----:B------:R-:W-:-:S04]  /*1270*/  UIADD3 UR4, UR4, 0xff, URZ ;  /* 0x000000ff04047890 */ /* 0x000fc8000fffe03f */
[----:B------:R-:W-:-:S04]  /*1280*/  USHF.R.S32.HI UR5, URZ, 0x1f, UR4 ;  /* 0x0000001f3f057899 */ /* 0x000fc80008011404 */
[----:B------:R-:W-:-:S03]  /*1290*/  ULEA.HI UR5, UR5, UR4, URZ, 0x8 ;  /* 0x0000000405057291 */ /* 0x000fc6000f8f403f */
[----:B------:R-:W-:Y:S01]  /*12a0*/  UMOV UR4, URZ ;  /* 0x0000003f00047c82 */ /* 0x000fe20008000000 */
[----:B------:R-:W-:-:S03]  /*12b0*/  USHF.R.S32.HI UR10, URZ, 0x8, UR5 ;  /* 0x000000083f0a7899 */ /* 0x000fc60008011405 */
[----:B------:R-:W-:-:S09]  /*12c0*/  UMOV UR5, URZ ;  /* 0x0000003f00057c82 */ /* 0x000fd20008000000 */
.L_x_361:
[----:B------:R-:W-:Y:S01]  /*12d0*/  STL [R1+0x16c], RZ ;  /* 0x00016cff01007387 */ /* 0x000fe20000100800 */
[----:B--2---:R-:W2:Y:S01]  /*12e0*/  S2UR UR18, SR_CgaCtaId ;  /* 0x00000000001279c3 */ /* 0x004ea20000008800 */
[----:B------:R-:W-:Y:S01]  /*12f0*/  UMOV UR17, 0x400 ;  /* 0x0000040000117882 */ /* 0x000fe20000000000 */
[----:B------:R-:W-:Y:S01]  /*1300*/  UMOV UR14, URZ ;  /* 0x0000003f000e7c82 */ /* 0x000fe20008000000 */
[----:B------:R-:W-:Y:S01]  /*1310*/  STL [R1+0x168], RZ ;  /* 0x000168ff01007387 */ /* 0x000fe20000100800 */
[----:B------:R-:W-:Y:S01]  /*1320*/  UMOV UR20, URZ ;  /* 0x0000003f00147c82 */ /* 0x000fe20008000000 */
[----:B------:R-:W-:Y:S01]  /*1330*/  UMOV UR16, URZ ;  /* 0x0000003f00107c82 */ /* 0x000fe20008000000 */
[----:B------:R-:W-:Y:S01]  /*1340*/  UMOV UR39, UR5 ;  /* 0x0000000500277c82 */ /* 0x000fe20008000000 */
[----:B------:R-:W-:Y:S01]  /*1350*/  STL [R1+0x164], RZ ;  /* 0x000164ff01007387 */ /* 0x000fe20000100800 */
[----:B-1----:R-:W1:Y:S01]  /*1360*/  LDC R2, c[0x0][0x28c] ;  /* 0x0000a300ff027b82 */ /* 0x002e620000000800 */
[----:B------:R-:W-:Y:S01]  /*1370*/  UMOV UR38, UR4 ;  /* 0x0000000400267c82 */ /* 0x000fe20008000000 */
[----:B------:R-:W-:Y:S01]  /*1380*/  CS2R R4, SRZ ;  /* 0x0000000000047805 */ /* 0x000fe2000001ff00 */
[----:B------:R-:W-:Y:S01]  /*1390*/  STL [R1+0x160], RZ ;  /* 0x000160ff01007387 */ /* 0x000fe20000100800 */
[----:B------:R-:W-:-:S02]  /*13a0*/  CS2R R6, SRZ ;  /* 0x0000000000067805 */ /* 0x000fc4000001ff00 */
[----:B0-----:R-:W-:Y:S02]  /*13b0*/  CS2R R8, SRZ ;  /* 0x0000000000087805 */ /* 0x001fe4000001ff00 */
[----:B------:R-:W-:Y:S01]  /*13c0*/  CS2R R10, SRZ ;  /* 0x00000000000a7805 */ /* 0x000fe2000001ff00 */
[----:B------:R-:W-:Y:S01]  /*13d0*/  STL [R1+0x15c], RZ ;  /* 0x00015cff01007387 */ /* 0x000fe20000100800 */
[----:B------:R-:W-:Y:S02]  /*13e0*/  CS2R R12, SRZ ;  /* 0x00000000000c7805 */ /* 0x000fe4000001ff00 */
[----:B------:R-:W-:Y:S02]  /*13f0*/  CS2R R14, SRZ ;  /* 0x00000000000e7805 */ /* 0x000fe4000001ff00 */
[----:B------:R-:W-:Y:S01]  /*1400*/  CS2R R16, SRZ ;  /* 0x0000000000107805 */ /* 0x000fe2000001ff00 */
[----:B------:R-:W0:Y:S01]  /*1410*/  S2R R0, SR_TID.X ;  /* 0x0000000000007919 */ /* 0x000e220000002100 */
[----:B------:R-:W-:-:S02]  /*1420*/  CS2R R18, SRZ ;  /* 0x0000000000127805 */ /* 0x000fc4000001ff00 */
[----:B------:R-:W-:Y:S02]  /*1430*/  CS2R R20, SRZ ;  /* 0x0000000000147805 */ /* 0x000fe4000001ff00 */
[----:B------:R-:W-:Y:S01]  /*1440*/  CS2R R22, SRZ ;  /* 0x0000000000167805 */ /* 0x000fe2000001ff00 */
[----:B------:R-:W-:Y:S01]  /*1450*/  STL [R1+0x158], RZ ;  /* 0x000158ff01007387 */ /* 0x000fe20000100800 */
[----:B------:R-:W-:Y:S02]  /*1460*/  CS2R R184, SRZ ;  /* 0x0000000000b87805 */ /* 0x000fe4000001ff00 */
[----:B------:R-:W-:Y:S02]  /*1470*/  CS2R R186, SRZ ;  /* 0x0000000000ba7805 */ /* 0x000fe4000001ff00 */
[----:B------:R-:W-:Y:S01]  /*1480*/  CS2R R188, SRZ ;  /* 0x0000000000bc7805 */ /* 0x000fe2000001ff00 */
[----:B------:R-:W-:Y:S01]  /*1490*/  STL [R1+0x154], RZ ;  /* 0x000154ff01007387 */ /* 0x000fe20000100800 */
[----:B------:R-:W-:-:S02]  /*14a0*/  CS2R R190, SRZ ;  /* 0x0000000000be7805 */ /* 0x000fc4000001ff00 */
[----:B------:R-:W-:Y:S02]  /*14b0*/  CS2R R192, SRZ ;  /* 0x0000000000c07805 */ /* 0x000fe4000001ff00 */
[----:B------:R-:W-:Y:S01]  /*14c0*/  CS2R R194, SRZ ;  /* 0x0000000000c27805 */ /* 0x000fe2000001ff00 */
[----:B------:R-:W-:Y:S01]  /*14d0*/  STL [R1+0x150], RZ ;  /* 0x000150ff01007387 */ /* 0x000fe20000100800 */
[----:B-1----:R-:W-:Y:S02]  /*14e0*/  ISETP.GE.AND P0, PT, R2, 0x1, PT ;  /* 0x000000010200780c */ /* 0x002fe40003f06270 */
[----:B------:R-:W-:Y:S02]  /*14f0*/  CS2R R2, SRZ ;  /* 0x0000000000027805 */ /* 0x000fe4000001ff00 */
[----:B------:R-:W-:Y:S01]  /*1500*/  CS2R R196, SRZ ;  /* 0x0000000000c47805 */ /* 0x000fe2000001ff00 */
[----:B------:R-:W-:Y:S01]  /*1510*/  STL [R1+0x14c], RZ ;  /* 0x00014cff01007387 */ /* 0x000fe20000100800 */
        /* <DEDUP_REMOVED lines=16> */
[----:B0-----:R-:W-:-:S02]  /*1620*/  LOP3.LUT R0, R0, 0x80, RZ, 0xc0, !PT ;  /* 0x0000008000007812 */ /* 0x001fc400078ec0ff */
[----:B------:R-:W-:Y:S02]  /*1630*/  CS2R R222, SRZ ;  /* 0x0000000000de7805 */ /* 0x000fe4000001ff00 */
[----:B------:R-:W-:Y:S01]  /*1640*/  CS2R R224, SRZ ;  /* 0x0000000000e07805 */ /* 0x000fe2000001ff00 */
[----:B------:R-:W-:Y:S01]  /*1650*/  STL [R1+0x138], RZ ;  /* 0x000138ff01007387 */ /* 0x000fe20000100800 */
[----:B------:R-:W-:Y:S02]  /*1660*/  SHF.R.U32.HI R0, RZ, 0x7, R0 ;  /* 0x00000007ff007819 */ /* 0x000fe40000011600 */
[----:B------:R-:W-:Y:S01]  /*1670*/  CS2R R226, SRZ ;  /* 0x0000000000e27805 */ /* 0x000fe2000001ff00 */
[----:B------:R-:W-:Y:S01]  /*1680*/  IMAD.MOV.U32 R228, RZ, RZ, RZ ;  /* 0x000000ffffe47224 */ /* 0x000fe200078e00ff */
[----:B------:R-:W-:Y:S01]  /*1690*/  STL [R1+0x134], RZ ;  /* 0x000134ff01007387 */ /* 0x000fe20000100800 */
[----:B------:R-:W-:Y:S02]  /*16a0*/  CS2R R168, SRZ ;  /* 0x0000000000a87805 */ /* 0x000fe4000001ff00 */
[----:B------:R-:W-:-:S02]  /*16b0*/  CS2R R170, SRZ ;  /* 0x0000000000aa7805 */ /* 0x000fc4000001ff00 */
[----:B------:R-:W-:Y:S01]  /*16c0*/  CS2R R172, SRZ ;  /* 0x0000000000ac7805 */ /* 0x000fe2000001ff00 */
[----:B------:R-:W-:Y:S01]  /*16d0*/  STL [R1+0x130], RZ ;  /* 0x000130ff01007387 */ /* 0x000fe20000100800 */
[----:B------:R-:W-:Y:S02]  /*16e0*/  CS2R R174, SRZ ;  /* 0x0000000000ae7805 */ /* 0x000fe4000001ff00 */
[----:B------:R-:W-:Y:S02]  /*16f0*/  CS2R R176, SRZ ;  /* 0x0000000000b07805 */ /* 0x000fe4000001ff00 */
[----:B------:R-:W-:Y:S01]  /*1700*/  CS2R R178, SRZ ;  /* 0x0000000000b27805 */ /* 0x000fe2000001ff00 */
        /* <DEDUP_REMOVED lines=95> */
[----:B----4-:R-:W-:Y:S01]  /*1d00*/  CS2R R34, SRZ ;  /* 0x0000000000227805 */ /* 0x010fe2000001ff00 */
[----:B------:R-:W-:Y:S01]  /*1d10*/  STL [R1+0xcc], RZ ;  /* 0x0000ccff01007387 */ /* 0x000fe20000100800 */
[----:B------:R-:W-:Y:S02]  /*1d20*/  CS2R R36, SRZ ;  /* 0x0000000000247805 */ /* 0x000fe4000001ff00 */
[----:B---3--:R-:W-:Y:S01]  /*1d30*/  CS2R R38, SRZ ;  /* 0x0000000000267805 */ /* 0x008fe2000001ff00 */
[----:B------:R-:W-:Y:S04]  /*1d40*/  STL [R1+0xc8], RZ ;  /* 0x0000c8ff01007387 */ /* 0x000fe80000100800 */
[----:B------:R-:W-:Y:S04]  /*1d50*/  STL [R1+0xc4], RZ ;  /* 0x0000c4ff01007387 */ /* 0x000fe80000100800 */
[----:B------:R-:W-:Y:S04]  /*1d60*/  STL [R1+0xc0], RZ ;  /* 0x0000c0ff01007387 */ /* 0x000fe80000100800 */
[----:B------:R-:W-:Y:S04]  /*1d70*/  STL [R1+0xbc], RZ ;  /* 0x0000bcff01007387 */ /* 0x000fe80000100800 */
[----:B------:R-:W-:Y:S04]  /*1d80*/  STL [R1+0xb8], RZ ;  /* 0x0000b8ff01007387 */ /* 0x000fe80000100800 */
[----:B------:R-:W-:Y:S04]  /*1d90*/  STL [R1+0xb4], RZ ;  /* 0x0000b4ff01007387 */ /* 0x000fe80000100800 */
[----:B------:R-:W0:Y:S04]  /*1da0*/  SHFL.IDX PT, R0, R0, RZ, 0x1f ;  /* 0x00001fff00007589 */ /* 0x000e2800000e0000 */
[----:B------:R1:W-:Y:S04]  /*1db0*/  STL [R1+0xb0], RZ ;  /* 0x0000b0ff01007387 */ /* 0x0003e80000100800 */
[----:B------:R1:W-:Y:S04]  /*1dc0*/  STL [R1+0xac], RZ ;  /* 0x0000acff01007387 */ /* 0x0003e80000100800 */
[----:B------:R1:W-:Y:S04]  /*1dd0*/  STL [R1+0xa8], RZ ;  /* 0x0000a8ff01007387 */ /* 0x0003e80000100800 */
[----:B------:R1:W-:Y:S04]  /*1de0*/  STL [R1+0xa4], RZ ;  /* 0x0000a4ff01007387 */ /* 0x0003e80000100800 */
[----:B------:R1:W-:Y:S04]  /*1df0*/  STL [R1+0xa0], RZ ;  /* 0x0000a0ff01007387 */ /* 0x0003e80000100800 */
[----:B------:R1:W-:Y:S01]  /*1e00*/  STL [R1+0x9c], RZ ;  /* 0x00009cff01007387 */ /* 0x0003e20000100800 */
[----:B0-----:R-:W-:Y:S01]  /*1e10*/  R2UR UR12, R0 ;  /* 0x00000000000c72ca */ /* 0x001fe200000e0000 */
[----:B------:R-:W-:-:S02]  /*1e20*/  IMAD.MOV.U32 R0, RZ, RZ, RZ ;  /* 0x000000ffff007224 */ /* 0x000fc400078e00ff */
[----:B------:R1:W-:Y:S04]  /*1e30*/  STL [R1+0x98], RZ ;  /* 0x000098ff01007387 */ /* 0x0003e80000100800 */
[----:B------:R1:W-:Y:S04]  /*1e40*/  STL [R1+0x94], RZ ;  /* 0x000094ff01007387 */ /* 0x0003e80000100800 */
[----:B------:R1:W-:Y:S02]  /*1e50*/  STL [R1+0x90], RZ ;  /* 0x000090ff01007387 */ /* 0x0003e40000100800 */
[----:B------:R-:W-:-:S02]  /*1e60*/  ULEA.HI UR11, UR12, UR12, URZ, 0x1 ;  /* 0x0000000c0c0b7291 */ /* 0x000fc4000f8f083f */
[----:B------:R1:W-:Y:S02]  /*1e70*/  STL [R1+0x8c], RZ ;  /* 0x00008cff01007387 */ /* 0x0003e40000100800 */
[----:B------:R-:W-:Y:S02]  /*1e80*/  ULOP3.LUT UR15, UR11, 0x7fffe, URZ, 0xc0, !UPT ;  /* 0x0007fffe0b0f7892 */ /* 0x000fe4000f8ec03f */
[----:B------:R1:W-:Y:S01]  /*1e90*/  STL [R1+0x88], RZ ;  /* 0x000088ff01007387 */ /* 0x0003e20000100800 */
[----:B--2---:R-:W-:Y:S02]  /*1ea0*/  ULEA UR11, UR18, UR17, 0x18 ;  /* 0x00000011120b7291 */ /* 0x004fe4000f8ec03f */
[----:B------:R-:W-:Y:S01]  /*1eb0*/  UIADD3 UR15, UR12, -UR15, URZ ;  /* 0x8000000f0c0f7290 */ /* 0x000fe2000fffe03f */
[----:B------:R1:W-:Y:S03]  /*1ec0*/  STL [R1+0x84], RZ ;  /* 0x000084ff01007387 */ /* 0x0003e60000100800 */
[----:B------:R-:W-:Y:S01]  /*1ed0*/  ULEA UR15, UR15, UR11, 0xd ;  /* 0x0000000b0f0f7291 */ /* 0x000fe2000f8e683f */
[----:B------:R1:W-:Y:S03]  /*1ee0*/  STL [R1+0x80], RZ ;  /* 0x000080ff01007387 */ /* 0x0003e60000100800 */
[----:B------:R-:W-:Y:S01]  /*1ef0*/  UIADD3 UR15, UR15, 0x100, URZ ;  /* 0x000001000f0f7890 */ /* 0x000fe2000fffe03f */
[----:B------:R1:W-:Y:S03]  /*1f00*/  STL [R1+0x7c], RZ ;  /* 0x00007cff01007387 */ /* 0x0003e60000100800 */
[----:B------:R-:W-:Y:S01]  /*1f10*/  USHF.R.U32.HI UR12, URZ, 0x4, UR15 ;  /* 0x000000043f0c7899 */ /* 0x000fe2000801160f */
[----:B------:R1:W-:Y:S03]  /*1f20*/  STL [R1+0x78], RZ ;  /* 0x000078ff01007387 */ /* 0x0003e60000100800 */
[----:B------:R-:W-:Y:S01]  /*1f30*/  ULOP3.LUT UR12, UR12, 0x3fff, URZ, 0xc0, !UPT ;  /* 0x00003fff0c0c7892 */ /* 0x000fe2000f8ec03f */
[----:B------:R1:W-:Y:S04]  /*1f40*/  STL [R1+0x74], RZ ;  /* 0x000074ff01007387 */ /* 0x0003e80000100800 */
        /* <DEDUP_REMOVED lines=28> */
[----:B------:R1:W-:Y:S01]  /*2110*/  STL [R1], RZ ;  /* 0x000000ff01007387 */ /* 0x0003e20000100800 */
[----:B------:R-:W-:Y:S05]  /*2120*/  @!P0 BRA `(.L_x_17) ;  /* 0x0000002c00a08947 */ /* 0x000fea0003800000 */
[----:B------:R-:W-:-:S06]  /*2130*/  UISETP.NE.AND UP0, UPT, UR9, 0x3, UPT ;  /* 0x000000030900788c */ /* 0x000fcc000bf05270 */
[----:B------:R-:W-:-:S13]  /*2140*/  PLOP3.LUT P1, PT, PT, PT, UP0, 0x80, 0x0 ;  /* 0x000000000000781c */ /* 0x000fda0003f2f008 */
[----:B------:R-:W-:Y:S05]  /*2150*/  @!P1 BRA `(.L_x_18) ;  /* 0x0000000000049947 */ /* 0x000fea0003800000 */
[----:B------:R-:W-:Y:S01]  /*2160*/  BPT.TRAP 0x1 ;  /* 0x000000040000795c */ /* 0x000fe20000300000 */
.L_x_18:
[----:B------:R-:W-:Y:S01]  /*2170*/  ULEA UR14, UR5, UR11, 0x3 ;  /* 0x0000000b050e7291 */ /* 0x000fe2000f8e183f */
[----:B------:R-:W-:-:S05]  /*2180*/  IMAD.U32 R0, RZ, RZ, UR4 ;  /* 0x00000004ff007e24 */ /* 0x000fca000f8e00ff */
[----:B------:R-:W-:-:S04]  /*2190*/  SHF.L.U32 R0, R0, 0x1f, RZ ;  /* 0x0000001f00007819 */ /* 0x000fc800000006ff */
[----:B------:R0:W2:Y:S01]  /*21a0*/  SYNCS.PHASECHK.TRANS64.TRYWAIT P0, [UR14], R0 ;  /* 0x00000000ff0075a7 */ /* 0x0000a2000800014e */
[----:B------:R-:W-:Y:S05]  /*21b0*/  @!P1 BRA `(.L_x_19) ;  /* 0x0000000000049947 */ /* 0x000fea0003800000 */
[----:B------:R-:W-:Y:S01]  /*21c0*/  BPT.TRAP 0x1 ;  /* 0x000000040000795c */ /* 0x000fe20000300000 */
.L_x_19:
[----:B--2---:R-:W-:Y:S05]  /*21d0*/  @P0 BRA `(.L_x_20) ;  /* 0x0000000000080947 */ /* 0x004fea0003800000 */
[----:B------:R-:W2:Y:S02]  /*21e0*/  SYNCS.PHASECHK.TRANS64.TRYWAIT P0, [UR14], R0 ;  /* 0x00000000ff0075a7 */ /* 0x000ea4000800014e */
[----:B--2---:R-:W-:Y:S05]  /*21f0*/  @!P0 BRA `(.L_x_21) ;  /* 0x0000015400148947 */ /* 0x004fea0003800000 */
.L_x_20:
[----:B------:R-:W-:Y:S01]  /*2200*/  UIADD3 UR14, UR11, 0x20100, URZ ;  /* 0x000201000b0e7890 */ /* 0x000fe2000fffe03f */
[----:B------:R-:W-:Y:S01]  /*2210*/  WARPGROUP.ARRIVE ;  /* 0x00000000000079c5 */ /* 0x000fe20000000000 */
[----:B------:R-:W-:Y:S01]  /*2220*/  ULOP3.LUT UR15, UR12, 0x10000, URZ, 0xfc, !UPT ;  /* 0x000100000c0f7892 */ /* 0x000fe2000f8efc3f */
[----:B------:R3:W-:Y:S01]  /*2230*/  STL [R1+0x16c], RZ ;  /* 0x00016cff01007387 */ /* 0x0007e20000100800 */
[----:B------:R-:W-:Y:S01]  /*2240*/  USHF.R.U32.HI UR14, URZ, 0x4, UR14 ;  /* 0x000000043f0e7899 */ /* 0x000fe2000801160e */
[----:B0-2---:R-:W-:Y:S01]  /*2250*/  IMAD.MOV.U32 R0, RZ, RZ, RZ ;  /* 0x000000ffff007224 */ /* 0x005fe200078e00ff */
[----:B------:R-:W-:Y:S01]  /*2260*/  ULEA UR15, UR5, UR15, 0xc ;  /* 0x0000000f050f7291 */ /* 0x000fe2000f8e603f */
[----:B------:R3:W-:Y:S01]  /*2270*/  STL [R1+0x168], RZ ;  /* 0x000168ff01007387 */ /* 0x0007e20000100800 */
[----:B------:R-:W-:Y:S01]  /*2280*/  ULOP3.LUT UR14, UR14, 0x3fff, URZ, 0xc0, !UPT ;  /* 0x00003fff0e0e7892 */ /* 0x000fe2000f8ec03f */
[----:B------:R-:W-:Y:S01]  /*2290*/  CS2R R2, SRZ ;  /* 0x0000000000027805 */ /* 0x000fe2000001ff00 */
[----:B------:R-:W-:Y:S01]  /*22a0*/  UMOV UR17, 0x40000040 ;  /* 0x4000004000117882 */ /* 0x000fe20000000000 */
[----:B------:R-:W-:Y:S01]  /*22b0*/  UMOV UR19, 0x40000040 ;  /* 0x4000004000137882 */ /* 0x000fe20000000000 */
[----:B------:R-:W-:Y:S01]  /*22c0*/  ULOP3.LUT UR14, UR14, 0x10000, URZ, 0xfc, !UPT ;  /* 0x000100000e0e7892 */ /* 0x000fe2000f8efc3f */
[----:B------:R3:W-:Y:S01]  /*22d0*/  STL [R1+0x164], RZ ;  /* 0x000164ff01007387 */ /* 0x0007e20000100800 */
[----:B------:R-:W-:Y:S01]  /*22e0*/  UMOV UR16, UR15 ;  /* 0x0000000f00107c82 */ /* 0x000fe20008000000 */
[----:B------:R-:W-:Y:S01]  /*22f0*/  UMOV UR21, UR17 ;  /* 0x0000001100157c82 */ /* 0x000fe20008000000 */
[----:B------:R-:W-:Y:S01]  /*2300*/  UIMAD UR36, UR5, 0xa00, UR14 ;  /* 0x00000a00052478a4 */ /* 0x000fe2000f8e020e */
[----:B------:R3:W-:Y:S01]  /*2310*/  STL [R1+0x160], RZ ;  /* 0x000160ff01007387 */ /* 0x0007e20000100800 */
[----:B------:R-:W-:Y:S01]  /*2320*/  UMOV UR20, UR16 ;  /* 0x0000001000147c82 */ /* 0x000fe20008000000 */
[----:B------:R-:W-:Y:S01]  /*2330*/  UMOV UR23, 0x40000040 ;  /* 0x4000004000177882 */ /* 0x000fe20000000000 */
[----:B------:R-:W-:Y:S01]  /*2340*/  UIADD3 UR22, UR36, 0x100, URZ ;  /* 0x0000010024167890 */ /* 0x000fe2000fffe03f */
[----:B------:R3:W-:Y:S01]  /*2350*/  STL [R1+0x15c], RZ ;  /* 0x00015cff01007387 */ /* 0x0007e20000100800 */
[----:B------:R-:W-:Y:S01]  /*2360*/  UIADD3 UR26, UR36, 0x200, URZ ;  /* 0x00000200241a7890 */ /* 0x000fe2000fffe03f */
[----:B------:R-:W-:Y:S01]  /*2370*/  CS2R R4, SRZ ;  /* 0x0000000000047805 */ /* 0x000fe2000001ff00 */
[----:B------:R-:W-:Y:S01]  /*2380*/  UMOV UR18, UR36 ;  /* 0x0000002400127c82 */ /* 0x000fe20008000000 */
[----:B------:R-:W-:Y:S01]  /*2390*/  UIADD3 UR30, UR36, 0x300, URZ ;  /* 0x00000300241e7890 */ /* 0x000fe2000fffe03f */
[----:B------:R-:W-:Y:S01]  /*23a0*/  QGMMA.64x32x32.F32.E4M3.E4M3 R168, gdesc[UR16], RZ, !UPT ;  /* 0x0060000010a879f3 */ /* 0x000fe2000c7008ff */
[----:B------:R-:W-:Y:S01]  /*23b0*/  UIADD3 UR34, UR36, 0x400, URZ ;  /* 0x0000040024227890 */ /* 0x000fe2000fffe03f */
[----:B------:R3:W-:Y:S01]  /*23c0*/  STL [R1+0x158], RZ ;  /* 0x000158ff01007387 */ /* 0x0007e20000100800 */
[----:B------:R-:W-:Y:S01]  /*23d0*/  UIADD3 UR14, UR15, 0x400, URZ ;  /* 0x000004000f0e7890 */ /* 0x000fe2000fffe03f */
[----:B------:R-:W-:Y:S01]  /*23e0*/  QGMMA.64x32x32.F32.E4M3.E4M3 R136, gdesc[UR20], RZ, !UPT ;  /* 0x00600000148879f3 */ /* 0x000fe2000c7008ff */
[----:B------:R-:W-:Y:S01]  /*23f0*/  UMOV UR24, UR16 ;  /* 0x0000001000187c82 */ /* 0x000fe20008000000 */
[----:B------:R-:W-:Y:S01]  /*2400*/  UMOV UR25, UR17 ;  /* 0x0000001100197c82 */ /* 0x000fe20008000000 */
[----:B------:R-:W-:Y:S01]  /*2410*/  UMOV UR27, 0x40000040 ;  /* 0x40000040001b7882 */ /* 0x000fe20000000000 */
[----:B------:R-:W-:Y:S01]  /*2420*/  UMOV UR28, UR16 ;  /* 0x00000010001c7c82 */ /* 0x000fe20008000000 */
[----:B------:R-:W-:Y:S01]  /*2430*/  UMOV UR29, UR17 ;  /* 0x00000011001d7c82 */ /* 0x000fe20008000000 */
[----:B------:R-:W-:Y:S01]  /*2440*/  UMOV UR31, 0x40000040 ;  /* 0x40000040001f7882 */ /* 0x000fe20000000000 */
[----:B------:R-:W-:Y:S01]  /*2450*/  QGMMA.64x32x32.F32.E4M3.E4M3 R104, gdesc[UR24], RZ, !UPT ;  /* 0x00600000186879f3 */ /* 0x000fe2000c7008ff */
[----:B------:R-:W-:Y:S01]  /*2460*/  UMOV UR32, UR16 ;  /* 0x0000001000207c82 */ /* 0x000fe20008000000 */
[----:B------:R-:W-:Y:S01]  /*2470*/  UMOV UR33, UR17 ;  /* 0x0000001100217c82 */ /* 0x000fe20008000000 */
[----:B------:R-:W-:Y:S01]  /*2480*/  UMOV UR35, 0x40000040 ;  /* 0x4000004000237882 */ /* 0x000fe20000000000 */
[----:B------:R-:W-:Y:S01]  /*2490*/  QGMMA.64x32x32.F32.E4M3.E4M3 R72, gdesc[UR28], RZ, !UPT ;  /* 0x006000001c4879f3 */ /* 0x000fe2000c7008ff */
[----:B------:R-:W-:Y:S01]  /*24a0*/  UIADD3 UR16, UR15, 0x2, URZ ;  /* 0x000000020f107890 */ /* 0x000fe2000fffe03f */
[----:B------:R3:W-:Y:S01]  /*24b0*/  STL [R1+0x154], RZ ;  /* 0x000154ff01007387 */ /* 0x0007e20000100800 */
[----:B------:R-:W-:Y:S01]  /*24c0*/  UMOV UR17, 0x40000040 ;  /* 0x4000004000117882 */ /* 0x000fe20000000000 */
[----:B------:R-:W-:Y:S01]  /*24d0*/  QGMMA.64x32x32.F32.E4M3.E4M3 R40, gdesc[UR32], RZ, !UPT ;  /* 0x00600000202879f3 */ /* 0x000fe2000c7008ff */
[----:B------:R-:W-:Y:S01]  /*24e0*/  UMOV UR32, UR14 ;  /* 0x0000000e00207c82 */ /* 0x000fe20008000000 */
[----:B------:R-:W-:Y:S01]  /*24f0*/  UMOV UR33, 0x40000040 ;  /* 0x4000004000217882 */ /* 0x000fe20000000000 */
[----:B------:R-:W-:Y:S01]  /*2500*/  UMOV UR28, UR32 ;  /* 0x00000020001c7c82 */ /* 0x000fe20008000000 */
[----:B------:R-:W-:Y:S01]  /*2510*/  UMOV UR29, UR33 ;  /* 0x00000021001d7c82 */ /* 0x000fe20008000000 */
[----:B------:R-:W-:Y:S01]  /*2520*/  QGMMA.64x32x32.F32.E4M3.E4M3 R24, gdesc[UR32], RZ, !UPT ;  /* 0x00600000201879f3 */ /* 0x000fe2000c7008ff */
[----:B------:R-:W-:Y:S01]  /*2530*/  UMOV UR24, UR32 ;  /* 0x0000002000187c82 */ /* 0x000fe20008000000 */
[----:B------:R-:W-:Y:S01]  /*2540*/  UMOV UR25, UR33 ;  /* 0x0000002100197c82 */ /* 0x000fe20008000000 */
[----:B------:R-:W-:Y:S01]  /*2550*/  UMOV UR20, UR32 ;  /* 0x0000002000147c82 */ /* 0x000fe20008000000 */
[----:B------:R-:W-:Y:S01]  /*2560*/  QGMMA.64x32x32.F32.E4M3.E4M3 R56, gdesc[UR28], RZ, !UPT ;  /* 0x006000001c3879f3 */ /* 0x000fe2000c7008ff */
[----:B------:R-:W-:Y:S01]  /*2570*/  UMOV UR21, UR33 ;  /* 0x0000002100157c82 */ /* 0x000fe20008000000 */
[----:B------:R-:W-:Y:S01]  /*2580*/  UMOV UR34, UR18 ;  /* 0x0000001200227c82 */ /* 0x000fe20008000000 */
[----:B------:R-:W-:Y:S01]  /*2590*/  UMOV UR35, UR19 ;  /* 0x0000001300237c82 */ /* 0x000fe20008000000 */
[----:B------:R-:W-:Y:S01]  /*25a0*/  QGMMA.64x32x32.F32.E4M3.E4M3 R88, gdesc[UR24], RZ, !UPT ;  /* 0x00600000185879f3 */ /* 0x000fe2000c7008ff */
[----:B------:R-:W-:Y:S01]  /*25b0*/  UIADD3 UR18, UR36, 0x2, URZ ;  /* 0x0000000224127890 */ /* 0x000fe2000fffe03f */
[----:B------:R3:W-:Y:S01]  /*25c0*/  STL [R1+0x150], RZ ;  /* 0x000150ff01007387 */ /* 0x0007e20000100800 */
[----:B------:R-:W-:Y:S01]  /*25d0*/  UIADD3 UR26, UR36, 0x202, URZ ;  /* 0x00000202241a7890 */ /* 0x000fe2000fffe03f */
[----:B------:R-:W-:Y:S01]  /*25e0*/  QGMMA.64x32x32.F32.E4M3.E4M3 R120, gdesc[UR20], RZ, !UPT ;  /* 0x00600000147879f3 */ /* 0x000fe2000c7008ff */
[----:B------:R-:W-:Y:S01]  /*25f0*/  UIADD3 UR22, UR36, 0x102, URZ ;  /* 0x0000010224167890 */ /* 0x000fe2000fffe03f */
[----:B------:R3:W-:Y:S01]  /*2600*/  STL [R1+0x14c], RZ ;  /* 0x00014cff01007387 */ /* 0x0007e20000100800 */
[----:B------:R-:W-:Y:S01]  /*2610*/  UMOV UR19, 0x40000040 ;  /* 0x4000004000137882 */ /* 0x000fe20000000000 */
[----:B------:R-:W-:Y:S01]  /*2620*/  QGMMA.64x32x32.F32.E4M3.E4M3 R152, gdesc[UR32], RZ, !UPT ;  /* 0x00600000209879f3 */ /* 0x000fe2000c7008ff */
[----:B------:R-:W-:Y:S01]  /*2630*/  UIADD3 UR30, UR36, 0x302, URZ ;  /* 0x00000302241e7890 */ /* 0x000fe2000fffe03f */
[----:B------:R3:W-:Y:S01]  /*2640*/  STL [R1+0x148], RZ ;  /* 0x000148ff01007387 */ /* 0x0007e20000100800 */
[----:B------:R-:W-:Y:S01]  /*2650*/  UMOV UR20, UR16 ;  /* 0x0000001000147c82 */ /* 0x000fe20008000000 */
[----:B------:R-:W-:Y:S01]  /*2660*/  UMOV UR21, UR17 ;  /* 0x0000001100157c82 */ /* 0x000fe20008000000 */
[----:B------:R-:W-:Y:S01]  /*2670*/  UMOV UR23, 0x40000040 ;  /* 0x4000004000177882 */ /* 0x000fe20000000000 */
[----:B------:R-:W-:Y:S01]  /*2680*/  UIADD3 UR34, UR36, 0x402, URZ ;  /* 0x0000040224227890 */ /* 0x000fe2000fffe03f */
[----:B------:R3:W-:Y:S01]  /*2690*/  STL [R1+0x144], RZ ;  /* 0x000144ff01007387 */ /* 0x0007e20000100800 */
[----:B------:R-:W-:Y:S01]  /*26a0*/  UIADD3 UR14, UR15, 0x402, URZ ;  /* 0x000004020f0e7890 */ /* 0x000fe2000fffe03f */
[----:B------:R-:W-:Y:S01]  /*26b0*/  CS2R R6, SRZ ;  /* 0x0000000000067805 */ /* 0x000fe2000001ff00 */
[----:B------:R-:W-:Y:S01]  /*26c0*/  UMOV UR24, UR16 ;  /* 0x0000001000187c82 */ /* 0x000fe20008000000 */
[----:B------:R-:W-:Y:S01]  /*26d0*/  UMOV UR25, UR17 ;  /* 0x0000001100197c82 */ /* 0x000fe20008000000 */
[----:B------:R-:W-:Y:S01]  /*26e0*/  UMOV UR27, 0x40000040 ;  /* 0x40000040001b7882 */ /* 0x000fe20000000000 */
[----:B------:R-:W-:Y:S01]  /*26f0*/  UMOV UR28, UR16 ;  /* 0x00000010001c7c82 */ /* 0x000fe20008000000 */
[----:B------:R-:W-:Y:S01]  /*2700*/  UMOV UR29, UR17 ;  /* 0x00000011001d7c82 */ /* 0x000fe20008000000 */
[----:B------:R-:W-:Y:S01]  /*2710*/  UMOV UR31, 0x40000040 ;  /* 0x40000040001f7882 */ /* 0x000fe20000000000 */
[----:B------:R-:W-:Y:S01]  /*2720*/  UMOV UR32, UR16 ;  /* 0x0000001000207c82 */ /* 0x000fe20008000000 */
[----:B------:R-:W-:Y:S01]  /*2730*/  UMOV UR33, UR17 ;  /* 0x0000001100217c82 */ /* 0x000fe20008000000 */
[----:B------:R-:W-:Y:S01]  /*2740*/  UMOV UR35, 0x40000040 ;  /* 0x4000004000237882 */ /* 0x000fe20000000000 */
[----:B------:R3:W-:Y:S01]  /*2750*/  STL [R1+0x140], RZ ;  /* 0x000140ff01007387 */ /* 0x0007e20000100800 */
[----:B------:R-:W-:Y:S01]  /*2760*/  QGMMA.64x32x32.F32.E4M3.E4M3 R168, gdesc[UR16], R168 ;  /* 0x0060000010a879f3 */ /* 0x000fe200087008a8 */
[----:B------:R-:W-:-:S02]  /*2770*/  CS2R R8, SRZ ;  /* 0x0000000000087805 */ /* 0x000fc4000001ff00 */
[----:B------:R-:W-:Y:S01]  /*2780*/  CS2R R10, SRZ ;  /* 0x00000000000a7805 */ /* 0x000fe2000001ff00 */
[----:B------:R3:W-:Y:S01]  /*2790*/  STL [R1+0x13c], RZ ;  /* 0x00013cff01007387 */ /* 0x0007e20000100800 */
[----:B------:R-:W-:Y:S01]  /*27a0*/  QGMMA.64x32x32.F32.E4M3.E4M3 R136, gdesc[UR20], R136 ;  /* 0x00600000148879f3 */ /* 0x000fe20008700888 */
[----:B------:R-:W-:Y:S02]  /*27b0*/  CS2R R12, SRZ ;  /* 0x00000000000c7805 */ /* 0x000fe4000001ff00 */
[----:B------:R-:W-:Y:S01]  /*27c0*/  CS2R R14, SRZ ;  /* 0x00000000000e7805 */ /* 0x000fe2000001ff00 */
[----:B------:R3:W-:Y:S01]  /*27d0*/  STL [R1+0x138], RZ ;  /* 0x000138ff01007387 */ /* 0x0007e20000100800 */
[----:B------:R-:W-:Y:S02]  /*27e0*/  CS2R R16, SRZ ;  /* 0x0000000000107805 */ /* 0x000fe4000001ff00 */
[----:B------:R-:W-:Y:S02]  /*27f0*/  CS2R R18, SRZ ;  /* 0x0000000000127805 */ /* 0x000fe4000001ff00 */
[----:B------:R-:W-:Y:S01]  /*2800*/  CS2R R20, SRZ ;  /* 0x0000000000147805 */ /* 0x000fe2000001ff00 */
[----:B------:R-:W-:Y:S01]  /*2810*/  QGMMA.64x32x32.F32.E4M3.E4M3 R104, gdesc[UR24], R104 ;  /* 0x00600000186879f3 */ /* 0x000fe20008700868 */
[----:B------:R3:W-:Y:S01]  /*2820*/  STL [R1+0x134], RZ ;  /* 0x000134ff01007387 */ /* 0x0007e20000100800 */
[----:B------:R-:W-:-:S02]  /*2830*/  CS2R R22, SRZ ;  /* 0x0000000000167805 */ /* 0x000fc4000001ff00 */
[----:B------:R-:W-:Y:S01]  /*2840*/  CS2R R184, SRZ ;  /* 0x0000000000b87805 */ /* 0x000fe2000001ff00 */
[----:B------:R-:W-:Y:S01]  /*2850*/  QGMMA.64x32x32.F32.E4M3.E4M3 R72, gdesc[UR28], R72 ;  /* 0x006000001c4879f3 */ /* 0x000fe20008700848 */
[----:B------:R3:W-:Y:S01]  /*2860*/  STL [R1+0x130], RZ ;  /* 0x000130ff01007387 */ /* 0x0007e20000100800 */
[----:B------:R-:W-:Y:S02]  /*2870*/  CS2R R186, SRZ ;  /* 0x0000000000ba7805 */ /* 0x000fe4000001ff00 */
[----:B------:R-:W-:Y:S01]  /*2880*/  CS2R R188, SRZ ;  /* 0x0000000000bc7805 */ /* 0x000fe2000001ff00 */
[----:B------:R-:W-:Y:S01]  /*2890*/  QGMMA.64x32x32.F32.E4M3.E4M3 R40, gdesc[UR32], R40 ;  /* 0x00600000202879f3 */ /* 0x000fe20008700828 */
[----:B------:R-:W-:Y:S01]  /*28a0*/  UMOV UR32, UR14 ;  /* 0x0000000e00207c82 */ /* 0x000fe20008000000 */
[----:B------:R-:W-:Y:S01]  /*28b0*/  UMOV UR33, 0x40000040 ;  /* 0x4000004000217882 */ /* 0x000fe20000000000 */
[----:B------:R-:W-:Y:S01]  /*28c0*/  UMOV UR28, UR32 ;  /* 0x00000020001c7c82 */ /* 0x000fe20008000000 */
[----:B------:R-:W-:Y:S01]  /*28d0*/  UMOV UR29, UR33 ;  /* 0x00000021001d7c82 */ /* 0x000fe20008000000 */
[----:B------:R-:W-:Y:S01]  /*28e0*/  QGMMA.64x32x32.F32.E4M3.E4M3 R24, gdesc[UR32], R24 ;  /* 0x00600000201879f3 */ /* 0x000fe20008700818 */
[----:B------:R-:W-:Y:S01]  /*28f0*/  UMOV UR24, UR32 ;  /* 0x0000002000187c82 */ /* 0x000fe20008000000 */
[----:B------:R-:W-:Y:S01]  /*2900*/  UMOV UR25, UR33 ;  /* 0x0000002100197c82 */ /* 0x000fe20008000000 */
[----:B------:R-:W-:Y:S01]  /*2910*/  UMOV UR20, UR32 ;  /* 0x0000002000147c82 */ /* 0x000fe20008000000 */
[----:B------:R-:W-:Y:S01]  /*2920*/  QGMMA.64x32x32.F32.E4M3.E4M3 R56, gdesc[UR28], R56 ;  /* 0x006000001c3879f3 */ /* 0x000fe20008700838 */
[----:B------:R-:W-:Y:S01]  /*2930*/  UMOV UR21, UR33 ;  /* 0x0000002100157c82 */ /* 0x000fe20008000000 */
[----:B------:R-:W-:Y:S01]  /*2940*/  UMOV UR16, UR32 ;  /* 0x0000002000107c82 */ /* 0x000fe20008000000 */
[----:B------:R-:W-:Y:S01]  /*2950*/  UMOV UR17, UR33 ;  /* 0x0000002100117c82 */ /* 0x000fe20008000000 */
[----:B------:R-:W-:Y:S01]  /*2960*/  QGMMA.64x32x32.F32.E4M3.E4M3 R88, gdesc[UR24], R88 ;  /* 0x00600000185879f3 */ /* 0x000fe20008700858 */
[----:B------:R-:W-:Y:S01]  /*2970*/  UIADD3 UR26, UR36, 0x204, URZ ;  /* 0x00000204241a7890 */ /* 0x000fe2000fffe03f */
[----:B------:R3:W-:Y:S01]  /*2980*/  STL [R1+0x12c], RZ ;  /* 0x00012cff01007387 */ /* 0x0007e20000100800 */
[----:B------:R-:W-:Y:S01]  /*2990*/  UIADD3 UR30, UR36, 0x304, URZ ;  /* 0x00000304241e7890 */ /* 0x000fe2000fffe03f */
[----:B------:R-:W-:Y:S01]  /*29a0*/  QGMMA.64x32x32.F32.E4M3.E4M3 R120, gdesc[UR20], R120 ;  /* 0x00600000147879f3 */ /* 0x000fe20008700878 */
[----:B------:R-:W-:Y:S01]  /*29b0*/  UIADD3 UR22, UR36, 0x104, URZ ;  /* 0x0000010424167890 */ /* 0x000fe2000fffe03f */
[----:B------:R3:W-:Y:S01]  /*29c0*/  STL [R1+0x128], RZ ;  /* 0x000128ff01007387 */ /* 0x0007e20000100800 */
[----:B------:R-:W-:Y:S01]  /*29d0*/  UMOV UR23, 0x40000040 ;  /* 0x4000004000177882 */ /* 0x000fe20000000000 */
[----:B------:R-:W-:Y:S01]  /*29e0*/  QGMMA.64x32x32.F32.E4M3.E4M3 R152, gdesc[UR16], R152 ;  /* 0x00600000109879f3 */ /* 0x000fe20008700898 */
[----:B------:R-:W-:Y:S01]  /*29f0*/  UIADD3 UR16, UR15, 0x4, URZ ;  /* 0x000000040f107890 */ /* 0x000fe2000fffe03f */
[----:B------:R3:W-:Y:S01]  /*2a00*/  STL [R1+0x124], RZ ;  /* 0x000124ff01007387 */ /* 0x0007e20000100800 */
[----:B------:R-:W-:Y:S01]  /*2a10*/  UIADD3 UR18, UR36, 0x4, URZ ;  /* 0x0000000424127890 */ /* 0x000fe2000fffe03f */
[----:B------:R-:W-:Y:S01]  /*2a20*/  CS2R R190, SRZ ;  /* 0x0000000000be7805 */ /* 0x000fe2000001ff00 */
[----:B------:R-:W-:Y:S01]  /*2a30*/  UMOV UR17, 0x40000040 ;  /* 0x4000004000117882 */ /* 0x000fe20000000000 */
[----:B------:R-:W-:Y:S01]  /*2a40*/  UMOV UR19, 0x40000040 ;  /* 0x4000004000137882 */ /* 0x000fe20000000000 */
[----:B------:R-:W-:Y:S01]  /*2a50*/  UMOV UR21, UR17 ;  /* 0x0000001100157c82 */ /* 0x000fe20008000000 */
[----:B------:R-:W-:Y:S01]  /*2a60*/  UMOV UR20, UR16 ;  /* 0x0000001000147c82 */ /* 0x000fe20008000000 */
[----:B------:R-:W-:Y:S01]  /*2a70*/  UIADD3 UR34, UR36, 0x404, URZ ;  /* 0x0000040424227890 */ /* 0x000fe2000fffe03f */
[----:B------:R3:W-:Y:S01]  /*2a80*/  STL [R1+0x120], RZ ;  /* 0x000120ff01007387 */ /* 0x0007e20000100800 */
        /* <DEDUP_REMOVED lines=9> */
[----:B------:R-:W-:Y:S01]  /*2b20*/  QGMMA.64x32x32.F32.E4M3.E4M3 R168, gdesc[UR16], R168 ;  /* 0x0060000010a879f3 */ /* 0x000fe200087008a8 */
[----:B------:R3:W-:Y:S01]  /*2b30*/  STL [R1+0x11c], RZ ;  /* 0x00011cff01007387 */ /* 0x0007e20000100800 */
[----:B------:R-:W-:Y:S01]  /*2b40*/  UMOV UR14, 0x8 ;  /* 0x00000008000e7882 */ /* 0x000fe20000000000 */
[----:B------:R-:W-:Y:S01]  /*2b50*/  CS2R R192, SRZ ;  /* 0x0000000000c07805 */ /* 0x000fe2000001ff00 */
[----:B------:R-:W-:Y:S01]  /*2b60*/  QGMMA.64x32x32.F32.E4M3.E4M3 R136, gdesc[UR20], R136 ;  /* 0x00600000148879f3 */ /* 0x000fe20008700888 */
[----:B------:R-:W-:Y:S01]  /*2b70*/  UIADD3 UR20, UR15, 0x404, URZ ;  /* 0x000004040f147890 */ /* 0x000fe2000fffe03f */
[----:B------:R3:W-:Y:S01]  /*2b80*/  STL [R1+0x118], RZ ;  /* 0x000118ff01007387 */ /* 0x0007e20000100800 */
[----:B------:R-:W-:-:S02]  /*2b90*/  CS2R R194, SRZ ;  /* 0x0000000000c27805 */ /* 0x000fc4000001ff00 */
[----:B------:R-:W-:Y:S02]  /*2ba0*/  CS2R R196, SRZ ;  /* 0x0000000000c47805 */ /* 0x000fe4000001ff00 */
[----:B------:R-:W-:Y:S01]  /*2bb0*/  CS2R R198, SRZ ;  /* 0x0000000000c67805 */ /* 0x000fe2000001ff00 */
[----:B------:R3:W-:Y:S01]  /*2bc0*/  STL [R1+0x114], RZ ;  /* 0x000114ff01007387 */ /* 0x0007e20000100800 */
[----:B------:R-:W-:Y:S01]  /*2bd0*/  QGMMA.64x32x32.F32.E4M3.E4M3 R104, gdesc[UR24], R104 ;  /* 0x00600000186879f3 */ /* 0x000fe20008700868 */
[----:B------:R-:W-:Y:S02]  /*2be0*/  CS2R R200, SRZ ;  /* 0x0000000000c87805 */ /* 0x000fe4000001ff00 */
[----:B------:R-:W-:Y:S01]  /*2bf0*/  CS2R R202, SRZ ;  /* 0x0000000000ca7805 */ /* 0x000fe2000001ff00 */
[----:B------:R3:W-:Y:S01]  /*2c00*/  STL [R1+0x110], RZ ;  /* 0x000110ff01007387 */ /* 0x0007e20000100800 */
[----:B------:R-:W-:Y:S01]  /*2c10*/  QGMMA.64x32x32.F32.E4M3.E4M3 R72, gdesc[UR28], R72 ;  /* 0x006000001c4879f3 */ /* 0x000fe20008700848 */
[----:B------:R-:W-:-:S02]  /*2c20*/  CS2R R204, SRZ ;  /* 0x0000000000cc7805 */ /* 0x000fc4000001ff00 */
[----:B------:R-:W-:Y:S01]  /*2c30*/  CS2R R206, SRZ ;  /* 0x0000000000ce7805 */ /* 0x000fe2000001ff00 */
[----:B------:R3:W-:Y:S01]  /*2c40*/  STL [R1+0x10c], RZ ;  /* 0x00010cff01007387 */ /* 0x0007e20000100800 */
        /* <DEDUP_REMOVED lines=43> */
[----:B------:R-:W-:-:S02]  /*2f00*/  CS2R R210, SRZ ;  /* 0x0000000000d27805 */ /* 0x000fc4000001ff00 */
[----:B------:R-:W-:Y:S01]  /*2f10*/  CS2R R212, SRZ ;  /* 0x0000000000d47805 */ /* 0x000fe2000001ff00 */
[----:B------:R-:W-:Y:S01]  /*2f20*/  QGMMA.64x32x32.F32.E4M3.E4M3 R136, gdesc[UR20], R136 ;  /* 0x00600000148879f3 */ /* 0x000fe20008700888 */
[----:B------:R-:W-:Y:S01]  /*2f30*/  UIADD3 UR20, UR15, 0x406, URZ ;  /* 0x000004060f147890 */ /* 0x000fe2000fffe03f */
[----:B------:R3:W-:Y:S01]  /*2f40*/  STL [R1+0xf4], RZ ;  /* 0x0000f4ff01007387 */ /* 0x0007e20000100800 */
[----:B------:R-:W-:Y:S02]  /*2f50*/  CS2R R214, SRZ ;  /* 0x0000000000d67805 */ /* 0x000fe4000001ff00 */
        /* <DEDUP_REMOVED lines=36> */
[----:B------:R-:W-:Y:S01]  /*31a0*/  IMAD.MOV.U32 R228, RZ, RZ, RZ ;  /* 0x000000ffffe47224 */ /* 0x000fe200078e00ff */
        /* <DEDUP_REMOVED lines=16> */
[----:B------:R3:W-:Y:S03]  /*32b0*/  STL [R1+0xd4], RZ ;  /* 0x0000d4ff01007387 */ /* 0x0007e60000100800 */
[----:B------:R-:W-:Y:S01]  /*32c0*/  QGMMA.64x32x32.F32.E4M3.E4M3 R136, gdesc[UR20], R136 ;  /* 0x00600000148879f3 */ /* 0x000fe20008700888 */
[----:B------:R-:W-:Y:S01]  /*32d0*/  UIADD3 UR20, UR15, 0xc00, URZ ;  /* 0x00000c000f147890 */ /* 0x000fe2000fffe03f */
[----:B------:R3:W-:Y:S04]  /*32e0*/  STL [R1+0xd0], RZ ;  /* 0x0000d0ff01007387 */ /* 0x0007e80000100800 */
[----:B------:R3:W-:Y:S01]  /*32f0*/  STL [R1+0xcc], RZ ;  /* 0x0000ccff01007387 */ /* 0x0007e20000100800 */
[----:B------:R-:W-:Y:S03]  /*3300*/  QGMMA.64x32x32.F32.E4M3.E4M3 R104, gdesc[UR24], R104 ;  /* 0x00600000186879f3 */ /* 0x000fe60008700868 */
[----:B------:R3:W-:Y:S01]  /*3310*/  STL [R1+0xc8], RZ ;  /* 0x0000c8ff01007387 */ /* 0x0007e20000100800 */
[----:B------:R-:W-:Y:S03]  /*3320*/  QGMMA.64x32x32.F32.E4M3.E4M3 R72, gdesc[UR28], R72 ;  /* 0x006000001c4879f3 */ /* 0x000fe60008700848 */
        /* <DEDUP_REMOVED lines=26> */
[----:B------:R-:W-:Y:S01]  /*34d0*/  UMOV UR17, 0x40000040 ;  /* 0x4000004000117882 */ /* 0x000fe20000000000 */
[----:B------:R-:W-:Y:S01]  /*34e0*/  UMOV UR19, 0x40000040 ;  /* 0x4000004000137882 */ /* 0x000fe20000000000 */
[----:B------:R-:W-:-:S02]  /*34f0*/  UMOV UR21, UR17 ;  /* 0x0000001100157c82 */ /* 0x000fc40008000000 */
        /* <DEDUP_REMOVED lines=86> */
[----:B------:R3:W-:Y:S01]  /*3a60*/  STL [R1+0x78], RZ ;  /* 0x000078ff01007387 */ /* 0x0007e20000100800 */
[----:B------:R-:W-:-:S02]  /*3a70*/  UIADD3 UR30, UR36, 0x706, URZ ;  /* 0x00000706241e7890 */ /* 0x000fc4000fffe03f */
[----:B------:R-:W-:Y:S01]  /*3a80*/  QGMMA.64x32x32.F32.E4M3.E4M3 R120, gdesc[UR20], R120 ;  /* 0x00600000147879f3 */ /* 0x000fe20008700878 */
[----:B------:R3:W-:Y:S01]  /*3a90*/  STL [R1+0x74], RZ ;  /* 0x000074ff01007387 */ /* 0x0007e20000100800 */
[----:B------:R-:W-:Y:S02]  /*3aa0*/  UIADD3 UR22, UR36, 0x606, URZ ;  /* 0x0000060624167890 */ /* 0x000fe4000fffe03f */
[----:B------:R-:W-:Y:S01]  /*3ab0*/  QGMMA.64x32x32.F32.E4M3.E4M3 R152, gdesc[UR16], R152 ;  /* 0x00600000109879f3 */ /* 0x000fe20008700898 */
[----:B------:R3:W-:Y:S01]  /*3ac0*/  STL [R1+0x70], RZ ;  /* 0x000070ff01007387 */ /* 0x0007e20000100800 */
[----:B------:R-:W-:Y:S02]  /*3ad0*/  UIADD3 UR16, UR15, 0x806, URZ ;  /* 0x000008060f107890 */ /* 0x000fe4000fffe03f */
[----:B------:R-:W-:Y:S01]  /*3ae0*/  UIADD3 UR18, UR36, 0x506, URZ ;  /* 0x0000050624127890 */ /* 0x000fe2000fffe03f */
[----:B------:R3:W-:Y:S01]  /*3af0*/  STL [R1+0x6c], RZ ;  /* 0x00006cff01007387 */ /* 0x0007e20000100800 */
[----:B------:R-:W-:-:S02]  /*3b00*/  UIADD3 UR26, UR36, 0x806, URZ ;  /* 0x00000806241a7890 */ /* 0x000fc4000fffe03f */
[----:B------:R-:W-:Y:S01]  /*3b10*/  UIADD3 UR34, UR36, 0x906, URZ ;  /* 0x0000090624227890 */ /* 0x000fe2000fffe03f */
[----:B------:R3:W-:Y:S01]  /*3b20*/  STL [R1+0x68], RZ ;  /* 0x000068ff01007387 */ /* 0x0007e20000100800 */
[----:B------:R-:W-:Y:S01]  /*3b30*/  UMOV UR17, 0x40000040 ;  /* 0x4000004000117882 */ /* 0x000fe20000000000 */
[----:B------:R-:W-:Y:S01]  /*3b40*/  UMOV UR19, 0x40000040 ;  /* 0x4000004000137882 */ /* 0x000fe20000000000 */
[----:B------:R-:W-:Y:S01]  /*3b50*/  UIADD3 UR15, UR15, 0xc06, URZ ;  /* 0x00000c060f0f7890 */ /* 0x000fe2000fffe03f */
[----:B------:R3:W-:Y:S01]  /*3b60*/  STL [R1+0x64], RZ ;  /* 0x000064ff01007387 */ /* 0x0007e20000100800 */
[----:B------:R-:W-:Y:S01]  /*3b70*/  UMOV UR20, UR16 ;  /* 0x0000001000147c82 */ /* 0x000fe20008000000 */
[----:B------:R-:W-:Y:S01]  /*3b80*/  UMOV UR21, UR17 ;  /* 0x0000001100157c82 */ /* 0x000fe20008000000 */
[----:B------:R-:W-:Y:S01]  /*3b90*/  UMOV UR23, 0x40000040 ;  /* 0x4000004000177882 */ /* 0x000fe20000000000 */
[----:B------:R3:W-:Y:S01]  /*3ba0*/  STL [R1+0x60], RZ ;  /* 0x000060ff01007387 */ /* 0x0007e20000100800 */
[----:B------:R-:W-:Y:S01]  /*3bb0*/  UMOV UR28, UR16 ;  /* 0x00000010001c7c82 */ /* 0x000fe20008000000 */
[----:B------:R-:W-:Y:S01]  /*3bc0*/  UMOV UR29, UR17 ;  /* 0x00000011001d7c82 */ /* 0x000fe20008000000 */
[----:B------:R-:W-:Y:S01]  /*3bd0*/  QGMMA.64x32x32.F32.E4M3.E4M3 R168, gdesc[UR16], R168 ;  /* 0x0060000010a879f3 */ /* 0x000fe200087008a8 */
[----:B------:R3:W-:Y:S01]  /*3be0*/  STL [R1+0x5c], RZ ;  /* 0x00005cff01007387 */ /* 0x0007e20000100800 */
[----:B------:R-:W-:Y:S01]  /*3bf0*/  UMOV UR31, 0x40000040 ;  /* 0x40000040001f7882 */ /* 0x000fe20000000000 */
[----:B------:R-:W-:Y:S01]  /*3c00*/  UMOV UR24, UR16 ;  /* 0x0000001000187c82 */ /* 0x000fe20008000000 */
[----:B------:R-:W-:Y:S01]  /*3c10*/  QGMMA.64x32x32.F32.E4M3.E4M3 R136, gdesc[UR20], R136 ;  /* 0x00600000148879f3 */ /* 0x000fe20008700888 */
[----:B------:R3:W-:Y:S01]  /*3c20*/  STL [R1+0x58], RZ ;  /* 0x000058ff01007387 */ /* 0x0007e20000100800 */
[----:B------:R-:W-:Y:S01]  /*3c30*/  UMOV UR25, UR17 ;  /* 0x0000001100197c82 */ /* 0x000fe20008000000 */
[----:B------:R-:W-:Y:S01]  /*3c40*/  UMOV UR27, 0x40000040 ;  /* 0x40000040001b7882 */ /* 0x000fe20000000000 */
[----:B------:R-:W-:Y:S01]  /*3c50*/  UMOV UR32, UR16 ;  /* 0x0000001000207c82 */ /* 0x000fe20008000000 */
[----:B------:R3:W-:Y:S01]  /*3c60*/  STL [R1+0x54], RZ ;  /* 0x000054ff01007387 */ /* 0x0007e20000100800 */
[----:B------:R-:W-:Y:S01]  /*3c70*/  UMOV UR33, UR17 ;  /* 0x0000001100217c82 */ /* 0x000fe20008000000 */
[----:B------:R-:W-:Y:S01]  /*3c80*/  QGMMA.64x32x32.F32.E4M3.E4M3 R104, gdesc[UR28], R104 ;  /* 0x006000001c6879f3 */ /* 0x000fe20008700868 */
[----:B------:R-:W-:Y:S01]  /*3c90*/  UMOV UR35, 0x40000040 ;  /* 0x4000004000237882 */ /* 0x000fe20000000000 */
[----:B------:R3:W-:Y:S01]  /*3ca0*/  STL [R1+0x50], RZ ;  /* 0x000050ff01007387 */ /* 0x0007e20000100800 */
[----:B------:R-:W-:Y:S01]  /*3cb0*/  ULDC UR16, c[0x0][0x50c] ;  /* 0x0001430000107ab9 */ /* 0x000fe20000000800 */
[----:B------:R-:W-:Y:S01]  /*3cc0*/  QGMMA.64x32x32.F32.E4M3.E4M3 R72, gdesc[UR24], R72 ;  /* 0x00600000184879f3 */ /* 0x000fe20008700848 */
[----:B------:R-:W-:Y:S01]  /*3cd0*/  UISETP.NE.AND UP0, UPT, UR16, 0x8, UPT ;  /* 0x000000081000788c */ /* 0x000fe2000bf05270 */
[----:B------:R3:W-:Y:S02]  /*3ce0*/  STL [R1+0x4c], RZ ;  /* 0x00004cff01007387 */ /* 0x0007e40000100800 */
[----:B------:R-:W-:Y:S01]  /*3cf0*/  QGMMA.64x32x32.F32.E4M3.E4M3 R40, gdesc[UR32], R40 ;  /* 0x00600000202879f3 */ /* 0x000fe20008700828 */
[----:B------:R-:W-:Y:S01]  /*3d00*/  UMOV UR32, UR15 ;  /* 0x0000000f00207c82 */ /* 0x000fe20008000000 */
[----:B------:R3:W-:Y:S01]  /*3d10*/  STL [R1+0x48], RZ ;  /* 0x000048ff01007387 */ /* 0x0007e20000100800 */
[----:B------:R-:W-:Y:S01]  /*3d20*/  UMOV UR33, 0x40000040 ;  /* 0x4000004000217882 */ /* 0x000fe20000000000 */
[----:B------:R-:W-:Y:S01]  /*3d30*/  UMOV UR24, UR32 ;  /* 0x0000002000187c82 */ /* 0x000fe20008000000 */
[----:B------:R-:W-:Y:S01]  /*3d40*/  UMOV UR25, UR33 ;  /* 0x0000002100197c82 */ /* 0x000fe20008000000 */
[----:B------:R3:W-:Y:S01]  /*3d50*/  STL [R1+0x44], RZ ;  /* 0x000044ff01007387 */ /* 0x0007e20000100800 */
[----:B------:R-:W-:Y:S01]  /*3d60*/  QGMMA.64x32x32.F32.E4M3.E4M3 R24, gdesc[UR32], R24 ;  /* 0x00600000201879f3 */ /* 0x000fe20008700818 */
        /* <DEDUP_REMOVED lines=12> */
[----:B------:R-:W-:-:S02]  /*3e30*/  USEL UR20, URZ, 0x1, UP0 ;  /* 0x000000013f147887 */ /* 0x000fc40008000000 */
[----:B------:R3:W-:Y:S01]  /*3e40*/  STL [R1+0x34], RZ ;  /* 0x000034ff01007387 */ /* 0x0007e20000100800 */
[----:B------:R-:W-:Y:S03]  /*3e50*/  QGMMA.64x32x32.F32.E4M3.E4M3 R152, gdesc[UR16], R152, gsb0 ;  /* 0x00600000109879f3 */ /* 0x000fe60008000898 */
[----:B------:R3:W-:Y:S01]  /*3e60*/  STL [R1+0x30], RZ ;  /* 0x000030ff01007387 */ /* 0x0007e20000100800 */
[----:B------:R-:W-:-:S03]  /*3e70*/  ISETP.NE.AND P0, PT, RZ, UR20, PT ;  /* 0x00000014ff007c0c */ /* 0x000fc6000bf05270 */
        /* <DEDUP_REMOVED lines=13> */
[----:B------:R-:W-:Y:S02]  /*3f50*/  WARPGROUP.DEPBAR.LE gsb0, 0x0 ;  /* 0x00008000000079c5 */ /* 0x000fe40000010000 */
[----:B------:R-:W-:-:S01]  /*3f60*/  FADD R227, RZ, R169 ;  /* 0x000000a9ffe37221 */ /* 0x000fc20000000000 */
[----:B------:R-:W-:Y:S01]  /*3f70*/  FADD R228, RZ, R168 ;  /* 0x000000a8ffe47221 */ /* 0x000fe20000000000 */
[----:B------:R-:W-:-:S01]  /*3f80*/  FADD R226, RZ, R170 ;  /* 0x000000aaffe27221 */ /* 0x000fc20000000000 */
[----:B------:R-:W-:Y:S01]  /*3f90*/  FADD R225, RZ, R171 ;  /* 0x000000abffe17221 */ /* 0x000fe20000000000 */
[----:B------:R-:W-:-:S01]  /*3fa0*/  FADD R224, RZ, R172 ;  /* 0x000000acffe07221 */ /* 0x000fc20000000000 */
[----:B------:R0:W-:Y:S01]  /*3fb0*/  STL [R1+0x188], R227 ;  /* 0x000188e301007387 */ /* 0x0001e20000100800 */
[----:B------:R-:W-:-:S01]  /*3fc0*/  FADD R223, RZ, R173 ;  /* 0x000000adffdf7221 */ /* 0x000fc20000000000 */
[----:B------:R-:W-:Y:S01]  /*3fd0*/  FADD R222, RZ, R174 ;  /* 0x000000aeffde7221 */ /* 0x000fe20000000000 */
[----:B------:R-:W-:-:S01]  /*3fe0*/  FADD R221, RZ, R175 ;  /* 0x000000afffdd7221 */ /* 0x000fc20000000000 */
[----:B------:R-:W-:Y:S01]  /*3ff0*/  FADD R220, RZ, R176 ;  /* 0x000000b0ffdc7221 */ /* 0x000fe20000000000 */
[----:B------:R-:W-:-:S01]  /*4000*/  FADD R219, RZ, R177 ;  /* 0x000000b1ffdb7221 */ /* 0x000fc20000000000 */
[----:B------:R-:W-:Y:S01]  /*4010*/  FADD R218, RZ, R178 ;  /* 0x000000b2ffda7221 */ /* 0x000fe20000000000 */
[----:B------:R-:W-:-:S01]  /*4020*/  FADD R217, RZ, R179 ;  /* 0x000000b3ffd97221 */ /* 0x000fc20000000000 */
[----:B------:R-:W-:Y:S01]  /*4030*/  FADD R216, RZ, R180 ;  /* 0x000000b4ffd87221 */ /* 0x000fe20000000000 */
[----:B------:R-:W-:-:S01]  /*4040*/  FADD R215, RZ, R181 ;  /* 0x000000b5ffd77221 */ /* 0x000fc20000000000 */
[----:B0-----:R-:W-:Y:S01]  /*4050*/  FADD R227, RZ, R108 ;  /* 0x0000006cffe37221 */ /* 0x001fe20000000000 */
[----:B------:R-:W-:-:S01]  /*4060*/  FADD R214, RZ, R182 ;  /* 0x000000b6ffd67221 */ /* 0x000fc20000000000 */
[----:B------:R-:W-:Y:S01]  /*4070*/  FADD R213, RZ, R183 ;  /* 0x000000b7ffd57221 */ /* 0x000fe20000000000 */
[----:B------:R-:W-:-:S01]  /*4080*/  FADD R212, RZ, R152 ;  /* 0x00000098ffd47221 */ /* 0x000fc20000000000 */
[----:B------:R-:W-:Y:S01]  /*4090*/  FADD R211, RZ, R153 ;  /* 0x00000099ffd37221 */ /* 0x000fe20000000000 */
[----:B------:R0:W-:Y:S01]  /*40a0*/  STL [R1], R227 ;  /* 0x000000e301007387 */ /* 0x0001e20000100800 */
        /* <DEDUP_REMOVED lines=56> */
[----:B------:R-:W-:-:S03]  /*4430*/  FADD R0, RZ, R107 ;  /* 0x0000006bff007221 */ /* 0x000fc60000000000 */
[----:B------:R0:W-:Y:S02]  /*4440*/  STL [R1+0x10], R227 ;  /* 0x000010e301007387 */ /* 0x0001e40000100800 */
[----:B0-----:R-:W-:-:S05]  /*4450*/  FADD R227, RZ, R113 ;  /* 0x00000071ffe37221 */ /* 0x001fca0000000000 */
        /* <DEDUP_REMOVED lines=172> */
[----:B------:R0:W-:Y:S04]  /*4f20*/  STL [R1+0x16c], R227 ;  /* 0x00016ce301007387 */ /* 0x0001e80000100800 */
[----:B0-----:R0:W5:Y:S01]  /*4f30*/  LDL.LU R227, [R1+0x188] ;  /* 0x0001880001e37983 */ /* 0x0011620000300800 */
[----:B------:R-:W-:-:S05]  /*4f40*/  UMOV UR14, URZ ;  /* 0x0000003f000e7c82 */ /* 0x000fca0008000000 */
.L_x_22:
[----:B------:R-:W-:Y:S01]  /*4f50*/  UIADD3 UR39, UR5, 0x1, URZ ;  /* 0x0000000105277890 */ /* 0x000fe2000fffe03f */
[----:B------:R-:W-:-:S03]  /*4f60*/  UMOV UR16, 0x1 ;  /* 0x0000000100107882 */ /* 0x000fc60000000000 */
[----:B------:R-:W-:-:S04]  /*4f70*/  UISETP.NE.AND UP0, UPT, UR39, 0x2, UPT ;  /* 0x000000022700788c */ /* 0x000fc8000bf05270 */
[----:B------:R-:W-:Y:S02]  /*4f80*/  USEL UR38, URZ, 0x1, UP0 ;  /* 0x000000013f267887 */ /* 0x000fe40008000000 */
[----:B------:R-:W-:Y:S02]  /*4f90*/  USEL UR39, UR39, URZ, UP0 ;  /* 0x0000003f27277287 */ /* 0x000fe40008000000 */
[----:B------:R-:W-:-:S12]  /*4fa0*/  ULOP3.LUT UR38, UR4, UR38, URZ, 0x3c, !UPT ;  /* 0x0000002604267292 */ /* 0x000fd8000f8e3c3f */
.L_x_17:
[----:B------:R-:W-:-:S04]  /*4fb0*/  UISETP.LT.AND UP0, UPT, UR10, 0x1, UPT ;  /* 0x000000010a00788c */ /* 0x000fc8000bf01270 */
[----:B------:R-:W-:-:S04]  /*4fc0*/  USEL UR15, UR10, 0x1, UP0 ;  /* 0x000000010a0f7887 */ /* 0x000fc80008000000 */
[----:B------:R-:W-:-:S04]  /*4fd0*/  UIADD3 UR37, UR10, -UR15, URZ ;  /* 0x8000000f0a257290 */ /* 0x000fc8000fffe03f */
[----:B------:R-:W-:-:S06]  /*4fe0*/  UISETP.GE.AND UP0, UPT, UR37, 0x1, UPT ;  /* 0x000000012500788c */ /* 0x000fcc000bf06270 */
[----:B------:R-:W-:-:S13]  /*4ff0*/  PLOP3.LUT P0, PT, PT, PT, UP0, 0x80, 0x0 ;  /* 0x000000000000781c */ /* 0x000fda0003f0f008 */
[----:B------:R-:W-:Y:S05]  /*5000*/  @!P0 BRA `(.L_x_23) ;  /* 0x00000030001c8947 */ /* 0x000fea0003800000 */
[----:B------:R-:W-:Y:S01]  /*5010*/  UMOV UR36, UR5 ;  /* 0x0000000500247c82 */ /* 0x000fe20008000000 */
[----:B------:R-:W-:-:S05]  /*5020*/  ULDC UR15, c[0x0][0x50c] ;  /* 0x00014300000f7ab9 */ /* 0x000fca0000000800 */
.L_x_31:
[----:B------:R-:W-:-:S06]  /*5030*/  UISETP.NE.AND UP0, UPT, UR9, 0x3, UPT ;  /* 0x000000030900788c */ /* 0x000fcc000bf05270 */
[----:B------:R-:W-:-:S13]  /*5040*/  PLOP3.LUT P1, PT, PT, PT, UP0, 0x80, 0x0 ;  /* 0x000000000000781c */ /* 0x000fda0003f2f008 */
[----:B-----5:R-:W-:Y:S05]  /*5050*/  @!P1 BRA `(.L_x_24) ;  /* 0x0000000000049947 */ /* 0x020fea0003800000 */
[----:B------:R-:W-:Y:S01]  /*5060*/  BPT.TRAP 0x1 ;  /* 0x000000040000795c */ /* 0x000fe20000300000 */
.L_x_24:
[----:B------:R-:W2:Y:S01]  /*5070*/  S2UR UR17, SR_CgaCtaId ;  /* 0x00000000001179c3 */ /* 0x000ea20000008800 */
[----:B------:R-:W-:Y:S01]  /*5080*/  UMOV UR11, 0x400 ;  /* 0x00000400000b7882 */ /* 0x000fe20000000000 */
[----:B------:R-:W-:-:S05]  /*5090*/  IMAD.U32 R229, RZ, RZ, UR38 ;  /* 0x00000026ffe57e24 */ /* 0x000fca000f8e00ff */
[----:B------:R-:W-:Y:S01]  /*50a0*/  SHF.L.U32 R229, R229, 0x1f, RZ ;  /* 0x0000001fe5e57819 */ /* 0x000fe200000006ff */
[----:B--2---:R-:W-:-:S04]  /*50b0*/  ULEA UR11, UR17, UR11, 0x18 ;  /* 0x0000000b110b7291 */ /* 0x004fc8000f8ec03f */
[----:B------:R-:W-:-:S09]  /*50c0*/  ULEA UR17, UR39, UR11, 0x3 ;  /* 0x0000000b27117291 */ /* 0x000fd2000f8e183f */
[----:B------:R2:W4:Y:S01]  /*50d0*/  SYNCS.PHASECHK.TRANS64.TRYWAIT P0, [UR17], R229 ;  /* 0x000000e5ff0075a7 */ /* 0x0005220008000151 */
[----:B------:R-:W-:Y:S05]  /*50e0*/  @!P1 BRA `(.L_x_25) ;  /* 0x0000000000049947 */ /* 0x000fea0003800000 */
[----:B------:R-:W-:Y:S01]  /*50f0*/  BPT.TRAP 0x1 ;  /* 0x000000040000795c */ /* 0x000fe20000300000 */
.L_x_25:
[----:B----4-:R-:W-:Y:S05]  /*5100*/  @P0 BRA `(.L_x_26) ;  /* 0x0000000000080947 */ /* 0x010fea0003800000 */
[----:B------:R-:W4:Y:S02]  /*5110*/  SYNCS.PHASECHK.TRANS64.TRYWAIT P0, [UR17], R229 ;  /* 0x000000e5ff0075a7 */ /* 0x000f240008000151 */
[----:B----4-:R-:W-:Y:S05]  /*5120*/  @!P0 BRA `(.L_x_27) ;  /* 0x0000012400608947 */ /* 0x010fea0003800000 */
.L_x_26:
[----:B------:R-:W-:Y:S01]  /*5130*/  UIADD3 UR17, UR11, 0x20100, URZ ;  /* 0x000201000b117890 */ /* 0x000fe2000fffe03f */
[----:B------:R-:W-:Y:S01]  /*5140*/  WARPGROUP.ARRIVE ;  /* 0x00000000000079c5 */ /* 0x000fe20000000000 */
[----:B------:R-:W-:Y:S02]  /*5150*/  UISETP.NE.AND UP0, UPT, UR20, URZ, UPT ;  /* 0x0000003f1400728c */ /* 0x000fe4000bf05270 */
[----:B------:R-:W-:Y:S02]  /*5160*/  USHF.R.U32.HI UR17, URZ, 0x4, UR17 ;  /* 0x000000043f117899 */ /* 0x000fe40008011611 */
[----:B------:R-:W-:Y:S02]  /*5170*/  USEL UR16, UR16, URZ, !UP0 ;  /* 0x0000003f10107287 */ /* 0x000fe4000c000000 */
[----:B------:R-:W-:Y:S02]  /*5180*/  ULOP3.LUT UR17, UR17, 0x3fff, URZ, 0xc0, !UPT ;  /* 0x00003fff11117892 */ /* 0x000fe4000f8ec03f */
[----:B------:R-:W-:-:S02]  /*5190*/  ULOP3.LUT UR40, UR12, 0x10000, URZ, 0xfc, !UPT ;  /* 0x000100000c287892 */ /* 0x000fc4000f8efc3f */
[----:B------:R-:W-:Y:S02]  /*51a0*/  ULOP3.LUT UR17, UR17, 0x10000, URZ, 0xfc, !UPT ;  /* 0x0001000011117892 */ /* 0x000fe4000f8efc3f */
[----:B------:R-:W-:Y:S02]  /*51b0*/  UISETP.NE.U32.AND UP0, UPT, UR16, URZ, UPT ;  /* 0x0000003f1000728c */ /* 0x000fe4000bf05070 */
[----:B------:R-:W-:Y:S02]  /*51c0*/  UIMAD UR41, UR39, 0xa00, UR17 ;  /* 0x00000a00272978a4 */ /* 0x000fe4000f8e0211 */
[----:B------:R-:W-:Y:S02]  /*51d0*/  ULEA UR40, UR39, UR40, 0xc ;  /* 0x0000002827287291 */ /* 0x000fe4000f8e603f */
[----:B------:R-:W-:Y:S01]  /*51e0*/  UIADD3 UR22, UR41, 0x100, URZ ;  /* 0x0000010029167890 */ /* 0x000fe2000fffe03f */
[----:B------:R-:W-:Y:S01]  /*51f0*/  UMOV UR17, 0x40000040 ;  /* 0x4000004000117882 */ /* 0x000fe20000000000 */
[----:B------:R-:W-:-:S03]  /*5200*/  UIADD3 UR26, UR41, 0x200, URZ ;  /* 0x00000200291a7890 */ /* 0x000fc6000fffe03f */
[----:B------:R-:W-:Y:S01]  /*5210*/  UMOV UR16, UR40 ;  /* 0x0000002800107c82 */ /* 0x000fe20008000000 */
[----:B------:R-:W-:Y:S01]  /*5220*/  UMOV UR18, UR41 ;  /* 0x0000002900127c82 */ /* 0x000fe20008000000 */
[----:B------:R-:W-:Y:S01]  /*5230*/  UMOV UR19, 0x40000040 ;  /* 0x4000004000137882 */ /* 0x000fe20000000000 */
[----:B------:R-:W-:Y:S01]  /*5240*/  UIADD3 UR30, UR41, 0x300, URZ ;  /* 0x00000300291e7890 */ /* 0x000fe2000fffe03f */
[----:B------:R-:W-:Y:S01]  /*5250*/  QGMMA.64x32x32.F32.E4M3.E4M3 R168, gdesc[UR16], R168, UP0 ;  /* 0x0060000010a879f3 */ /* 0x000fe2000bf008a8 */
[----:B------:R-:W-:Y:S01]  /*5260*/  UMOV UR20, UR16 ;  /* 0x0000001000147c82 */ /* 0x000fe20008000000 */
[----:B------:R-:W-:Y:S01]  /*5270*/  UMOV UR21, UR17 ;  /* 0x0000001100157c82 */ /* 0x000fe20008000000 */
[----:B------:R-:W-:Y:S01]  /*5280*/  UMOV UR23, 0x40000040 ;  /* 0x4000004000177882 */ /* 0x000fe20000000000 */
[----:B------:R-:W-:Y:S01]  /*5290*/  UIADD3 UR34, UR41, 0x400, URZ ;  /* 0x0000040029227890 */ /* 0x000fe2000fffe03f */
[----:B------:R-:W-:Y:S01]  /*52a0*/  QGMMA.64x32x32.F32.E4M3.E4M3 R136, gdesc[UR20], R136, UP0 ;  /* 0x00600000148879f3 */ /* 0x000fe2000bf00888 */
[----:B------:R-:W-:Y:S01]  /*52b0*/  UIADD3 UR20, UR40, 0x400, URZ ;  /* 0x0000040028147890 */ /* 0x000fe2000fffe03f */
[----:B------:R-:W-:Y:S01]  /*52c0*/  UMOV UR24, UR16 ;  /* 0x0000001000187c82 */ /* 0x000fe20008000000 */
[----:B------:R-:W-:Y:S01]  /*52d0*/  UMOV UR25, UR17 ;  /* 0x0000001100197c82 */ /* 0x000fe20008000000 */
[----:B------:R-:W-:Y:S01]  /*52e0*/  UMOV UR27, 0x40000040 ;  /* 0x40000040001b7882 */ /* 0x000fe20000000000 */
[----:B------:R-:W-:Y:S01]  /*52f0*/  UMOV UR28, UR16 ;  /* 0x00000010001c7c82 */ /* 0x000fe20008000000 */
[----:B------:R-:W-:Y:S01]  /*5300*/  UMOV UR29, UR17 ;  /* 0x00000011001d7c82 */ /* 0x000fe20008000000 */
[----:B------:R-:W-:Y:S01]  /*5310*/  UMOV UR31, 0x40000040 ;  /* 0x40000040001f7882 */ /* 0x000fe20000000000 */
[----:B------:R-:W-:Y:S01]  /*5320*/  QGMMA.64x32x32.F32.E4M3.E4M3 R104, gdesc[UR24], R104, UP0 ;  /* 0x00600000186879f3 */ /* 0x000fe2000bf00868 */
[----:B------:R-:W-:Y:S01]  /*5330*/  UMOV UR32, UR16 ;  /* 0x0000001000207c82 */ /* 0x000fe20008000000 */
[----:B------:R-:W-:Y:S01]  /*5340*/  UMOV UR33, UR17 ;  /* 0x0000001100217c82 */ /* 0x000fe20008000000 */
[----:B------:R-:W-:Y:S01]  /*5350*/  UMOV UR35, 0x40000040 ;  /* 0x4000004000237882 */ /* 0x000fe20000000000 */
[----:B------:R-:W-:Y:S01]  /*5360*/  QGMMA.64x32x32.F32.E4M3.E4M3 R72, gdesc[UR28], R72, UP0 ;  /* 0x006000001c4879f3 */ /* 0x000fe2000bf00848 */
[----:B------:R-:W-:Y:S01]  /*5370*/  UIADD3 UR16, UR40, 0x2, URZ ;  /* 0x0000000228107890 */ /* 0x000fe2000fffe03f */
[----:B------:R-:W-:-:S02]  /*5380*/  UMOV UR17, 0x40000040 ;  /* 0x4000004000117882 */ /* 0x000fc40000000000 */
[----:B------:R-:W-:Y:S01]  /*5390*/  QGMMA.64x32x32.F32.E4M3.E4M3 R40, gdesc[UR32], R40, UP0 ;  /* 0x00600000202879f3 */ /* 0x000fe2000bf00828 */
[----:B------:R-:W-:Y:S01]  /*53a0*/  UMOV UR32, UR20 ;  /* 0x0000001400207c82 */ /* 0x000fe20008000000 */
[----:B------:R-:W-:Y:S01]  /*53b0*/  UMOV UR33, 0x40000040 ;  /* 0x4000004000217882 */ /* 0x000fe20000000000 */
[----:B------:R-:W-:Y:S01]  /*53c0*/  UMOV UR28, UR32 ;  /* 0x00000020001c7c82 */ /* 0x000fe20008000000 */
[----:B------:R-:W-:Y:S01]  /*53d0*/  UMOV UR29, UR33 ;  /* 0x00000021001d7c82 */ /* 0x000fe20008000000 */
[----:B------:R-:W-:Y:S01]  /*53e0*/  QGMMA.64x32x32.F32.E4M3.E4M3 R24, gdesc[UR32], R24, UP0 ;  /* 0x00600000201879f3 */ /* 0x000fe2000bf00818 */
[----:B------:R-:W-:Y:S01]  /*53f0*/  UMOV UR24, UR32 ;  /* 0x0000002000187c82 */ /* 0x000fe20008000000 */
[----:B------:R-:W-:Y:S01]  /*5400*/  UMOV UR25, UR33 ;  /* 0x0000002100197c82 */ /* 0x000fe20008000000 */
[----:B------:R-:W-:Y:S01]  /*5410*/  UMOV UR20, UR32 ;  /* 0x0000002000147c82 */ /* 0x000fe20008000000 */
[----:B------:R-:W-:Y:S01]  /*5420*/  QGMMA.64x32x32.F32.E4M3.E4M3 R56, gdesc[UR28], R56, UP0 ;  /* 0x006000001c3879f3 */ /* 0x000fe2000bf00838 */
[----:B------:R-:W-:Y:S01]  /*5430*/  UMOV UR21, UR33 ;  /* 0x0000002100157c82 */ /* 0x000fe20008000000 */
[----:B------:R-:W-:Y:S01]  /*5440*/  UMOV UR34, UR18 ;  /* 0x0000001200227c82 */ /* 0x000fe20008000000 */
[----:B------:R-:W-:Y:S01]  /*5450*/  UMOV UR35, UR19 ;  /* 0x0000001300237c82 */ /* 0x000fe20008000000 */
[----:B------:R-:W-:Y:S01]  /*5460*/  QGMMA.64x32x32.F32.E4M3.E4M3 R88, gdesc[UR24], R88, UP0 ;  /* 0x00600000185879f3 */ /* 0x000fe2000bf00858 */
[----:B------:R-:W-:-:S02]  /*5470*/  UIADD3 UR18, UR41, 0x2, URZ ;  /* 0x0000000229127890 */ /* 0x000fc4000fffe03f */
[----:B------:R-:W-:Y:S01]  /*5480*/  UIADD3 UR26, UR41, 0x202, URZ ;  /* 0x00000202291a7890 */ /* 0x000fe2000fffe03f */
[----:B------:R-:W-:Y:S01]  /*5490*/  QGMMA.64x32x32.F32.E4M3.E4M3 R120, gdesc[UR20], R120, UP0 ;  /* 0x00600000147879f3 */ /* 0x000fe2000bf00878 */
[----:B------:R-:W-:Y:S01]  /*54a0*/  UIADD3 UR22, UR41, 0x102, URZ ;  /* 0x0000010229167890 */ /* 0x000fe2000fffe03f */
[----:B------:R-:W-:Y:S02]  /*54b0*/  UMOV UR19, 0x40000040 ;  /* 0x4000004000137882 */ /* 0x000fe40000000000 */
[----:B------:R-:W-:Y:S01]  /*54c0*/  QGMMA.64x32x32.F32.E4M3.E4M3 R152, gdesc[UR32], R152, UP0 ;  /* 0x00600000209879f3 */ /* 0x000fe2000bf00898 */
[----:B------:R-:W-:Y:S01]  /*54d0*/  UIADD3 UR30, UR41, 0x302, URZ ;  /* 0x00000302291e7890 */ /* 0x000fe2000fffe03f */
[----:B------:R-:W-:Y:S01]  /*54e0*/  UMOV UR20, UR16 ;  /* 0x0000001000147c82 */ /* 0x000fe20008000000 */
[----:B------:R-:W-:Y:S01]  /*54f0*/  UMOV UR21, UR17 ;  /* 0x0000001100157c82 */ /* 0x000fe20008000000 */
[----:B------:R-:W-:Y:S01]  /*5500*/  UMOV UR23, 0x40000040 ;  /* 0x4000004000177882 */ /* 0x000fe20000000000 */
[----:B------:R-:W-:Y:S01]  /*5510*/  UIADD3 UR34, UR41, 0x402, URZ ;  /* 0x0000040229227890 */ /* 0x000fe2000fffe03f */
        /* <DEDUP_REMOVED lines=10> */
[----:B------:R-:W-:-:S03]  /*55c0*/  UIADD3 UR14, UR14, 0x8, URZ ;  /* 0x000000080e0e7890 */ /* 0x000fc6000fffe03f */
[----:B------:R-:W-:Y:S01]  /*55d0*/  QGMMA.64x32x32.F32.E4M3.E4M3 R136, gdesc[UR20], R136 ;  /* 0x00600000148879f3 */ /* 0x000fe20008700888 */
[----:B------:R-:W-:Y:S02]  /*55e0*/  UIADD3 UR20, UR40, 0x402, URZ ;  /* 0x0000040228147890 */ /* 0x000fe4000fffe03f */
[----:B------:R-:W-:Y:S01]  /*55f0*/  UISETP.NE.AND UP0, UPT, UR14, UR15, UPT ;  /* 0x0000000f0e00728c */ /* 0x000fe2000bf05270 */
[----:B------:R-:W-:Y:S04]  /*5600*/  QGMMA.64x32x32.F32.E4M3.E4M3 R104, gdesc[UR24], R104 ;  /* 0x00600000186879f3 */ /* 0x000fe80008700868 */
[----:B------:R-:W-:Y:S04]  /*5610*/  QGMMA.64x32x32.F32.E4M3.E4M3 R72, gdesc[UR28], R72 ;  /* 0x006000001c4879f3 */ /* 0x000fe80008700848 */
        /* <DEDUP_REMOVED lines=14> */
[----:B------:R-:W-:-:S02]  /*5700*/  UIADD3 UR26, UR41, 0x204, URZ ;  /* 0x00000204291a7890 */ /* 0x000fc4000fffe03f */
[----:B------:R-:W-:Y:S01]  /*5710*/  UIADD3 UR30, UR41, 0x304, URZ ;  /* 0x00000304291e7890 */ /* 0x000fe2000fffe03f */
[----:B------:R-:W-:Y:S01]  /*5720*/  QGMMA.64x32x32.F32.E4M3.E4M3 R120, gdesc[UR20], R120 ;  /* 0x00600000147879f3 */ /* 0x000fe20008700878 */
[----:B------:R-:W-:Y:S01]  /*5730*/  UIADD3 UR22, UR41, 0x104, URZ ;  /* 0x0000010429167890 */ /* 0x000fe2000fffe03f */
[----:B------:R-:W-:Y:S02]  /*5740*/  UMOV UR23, 0x40000040 ;  /* 0x4000004000177882 */ /* 0x000fe40000000000 */
[----:B------:R-:W-:Y:S01]  /*5750*/  QGMMA.64x32x32.F32.E4M3.E4M3 R152, gdesc[UR16], R152 ;  /* 0x00600000109879f3 */ /* 0x000fe20008700898 */
[----:B------:R-:W-:Y:S02]  /*5760*/  UIADD3 UR16, UR40, 0x4, URZ ;  /* 0x0000000428107890 */ /* 0x000fe4000fffe03f */
[----:B------:R-:W-:Y:S01]  /*5770*/  UIADD3 UR18, UR41, 0x4, URZ ;  /* 0x0000000429127890 */ /* 0x000fe2000fffe03f */
[----:B------:R-:W-:Y:S01]  /*5780*/  UMOV UR17, 0x40000040 ;  /* 0x4000004000117882 */ /* 0x000fe20000000000 */
[----:B------:R-:W-:Y:S01]  /*5790*/  UMOV UR19, 0x40000040 ;  /* 0x4000004000137882 */ /* 0x000fe20000000000 */
[----:B------:R-:W-:-:S02]  /*57a0*/  UMOV UR21, UR17 ;  /* 0x0000001100157c82 */ /* 0x000fc40008000000 */
[----:B------:R-:W-:Y:S01]  /*57b0*/  UMOV UR20, UR16 ;  /* 0x0000001000147c82 */ /* 0x000fe20008000000 */
[----:B------:R-:W-:Y:S01]  /*57c0*/  UIADD3 UR34, UR41, 0x404, URZ ;  /* 0x0000040429227890 */ /* 0x000fe2000fffe03f */
[----:B------:R-:W-:Y:S01]  /*57d0*/  UMOV UR24, UR16 ;  /* 0x0000001000187c82 */ /* 0x000fe20008000000 */
[----:B------:R-:W-:Y:S01]  /*57e0*/  UMOV UR25, UR17 ;  /* 0x0000001100197c82 */ /* 0x000fe20008000000 */
[----:B------:R-:W-:Y:S01]  /*57f0*/  UMOV UR27, 0x40000040 ;  /* 0x40000040001b7882 */ /* 0x000fe20000000000 */
[----:B------:R-:W-:Y:S01]  /*5800*/  UMOV UR28, UR16 ;  /* 0x00000010001c7c82 */ /* 0x000fe20008000000 */
[----:B------:R-:W-:Y:S01]  /*5810*/  UMOV UR29, UR17 ;  /* 0x00000011001d7c82 */ /* 0x000fe20008000000 */
[----:B------:R-:W-:Y:S01]  /*5820*/  UMOV UR31, 0x40000040 ;  /* 0x40000040001f7882 */ /* 0x000fe20000000000 */
[----:B------:R-:W-:Y:S01]  /*5830*/  QGMMA.64x32x32.F32.E4M3.E4M3 R168, gdesc[UR16], R168 ;  /* 0x0060000010a879f3 */ /* 0x000fe200087008a8 */
[----:B------:R-:W-:Y:S01]  /*5840*/  UMOV UR32, UR16 ;  /* 0x0000001000207c82 */ /* 0x000fe20008000000 */
[----:B------:R-:W-:Y:S01]  /*5850*/  UMOV UR33, UR17 ;  /* 0x0000001100217c82 */ /* 0x000fe20008000000 */
[----:B------:R-:W-:Y:S01]  /*5860*/  UMOV UR35, 0x40000040 ;  /* 0x4000004000237882 */ /* 0x000fe20000000000 */
[----:B------:R-:W-:Y:S01]  /*5870*/  QGMMA.64x32x32.F32.E4M3.E4M3 R136, gdesc[UR20], R136 ;  /* 0x00600000148879f3 */ /* 0x000fe20008700888 */
[----:B------:R-:W-:-:S03]  /*5880*/  UIADD3 UR20, UR40, 0x404, URZ ;  /* 0x0000040428147890 */ /* 0x000fc6000fffe03f */
        /* <DEDUP_REMOVED lines=183> */
[----:B------:R-:W-:Y:S02]  /*6400*/  UIADD3 UR22, UR41, 0x606, URZ ;  /* 0x0000060629167890 */ /* 0x000fe4000fffe03f */
[----:B------:R-:W-:Y:S01]  /*6410*/  UIADD3 UR34, UR41, 0x906, URZ ;  /* 0x0000090629227890 */ /* 0x000fe2000fffe03f */
[----:B------:R-:W-:Y:S01]  /*6420*/  QGMMA.64x32x32.F32.E4M3.E4M3 R152, gdesc[UR16], R152 ;  /* 0x00600000109879f3 */ /* 0x000fe20008700898 */
[----:B------:R-:W-:Y:S02]  /*6430*/  UIADD3 UR16, UR40, 0x806, URZ ;  /* 0x0000080628107890 */ /* 0x000fe4000fffe03f */
[----:B------:R-:W-:Y:S01]  /*6440*/  UIADD3 UR18, UR41, 0x506, URZ ;  /* 0x0000050629127890 */ /* 0x000fe2000fffe03f */
[----:B------:R-:W-:Y:S01]  /*6450*/  UMOV UR17, 0x40000040 ;  /* 0x4000004000117882 */ /* 0x000fe20000000000 */
[----:B------:R-:W-:Y:S01]  /*6460*/  UMOV UR19, 0x40000040 ;  /* 0x4000004000137882 */ /* 0x000fe20000000000 */
[----:B------:R-:W-:-:S02]  /*6470*/  UIADD3 UR40, UR40, 0xc06, URZ ;  /* 0x00000c0628287890 */ /* 0x000fc4000fffe03f */
        /* <DEDUP_REMOVED lines=8> */
[----:B------:R-:W-:Y:S01]  /*6500*/  QGMMA.64x32x32.F32.E4M3.E4M3 R168, gdesc[UR16], R168 ;  /* 0x0060000010a879f3 */ /* 0x000fe200087008a8 */
[----:B------:R-:W-:Y:S01]  /*6510*/  UMOV UR31, 0x40000040 ;  /* 0x40000040001f7882 */ /* 0x000fe20000000000 */
[----:B------:R-:W-:Y:S01]  /*6520*/  UMOV UR32, UR16 ;  /* 0x0000001000207c82 */ /* 0x000fe20008000000 */
[----:B------:R-:W-:Y:S01]  /*6530*/  UMOV UR33, UR17 ;  /* 0x0000001100217c82 */ /* 0x000fe20008000000 */
[----:B------:R-:W-:Y:S01]  /*6540*/  UMOV UR35, 0x40000040 ;  /* 0x4000004000237882 */ /* 0x000fe20000000000 */
[----:B------:R-:W-:Y:S04]  /*6550*/  QGMMA.64x32x32.F32.E4M3.E4M3 R136, gdesc[UR20], R136 ;  /* 0x00600000148879f3 */ /* 0x000fe80008700888 */
        /* <DEDUP_REMOVED lines=15> */
[----:B------:R-:W-:Y:S04]  /*6650*/  QGMMA.64x32x32.F32.E4M3.E4M3 R88, gdesc[UR24], R88 ;  /* 0x00600000185879f3 */ /* 0x000fe80008700858 */
[----:B------:R-:W-:Y:S01]  /*6660*/  QGMMA.64x32x32.F32.E4M3.E4M3 R120, gdesc[UR20], R120 ;  /* 0x00600000147879f3 */ /* 0x000fe20008700878 */
[----:B------:R-:W-:-:S03]  /*6670*/  USEL UR20, URZ, 0x1, UP0 ;  /* 0x000000013f147887 */ /* 0x000fc60008000000 */
[----:B------:R-:W-:Y:S03]  /*6680*/  QGMMA.64x32x32.F32.E4M3.E4M3 R152, gdesc[UR16], R152, gsb0 ;  /* 0x00600000109879f3 */ /* 0x000fe60008000898 */
[----:B------:R-:W-:Y:S01]  /*6690*/  ISETP.NE.AND P0, PT, RZ, UR20, PT ;  /* 0x00000014ff007c0c */ /* 0x000fe2000bf05270 */
[----:B------:R-:W-:-:S12]  /*66a0*/  WARPGROUP.DEPBAR.LE gsb0, 0x1 ;  /* 0x00008000000079c5 */ /* 0x000fd80000010100 */
[----:B------:R-:W-:Y:S05]  /*66b0*/  @!P0 BRA `(.L_x_28) ;  /* 0x0000001400f08947 */ /* 0x000fea0003800000 */
[----:B------:R-:W-:Y:S02]  /*66c0*/  WARPGROUP.DEPBAR.LE gsb0, 0x0 ;  /* 0x00008000000079c5 */ /* 0x000fe40000010000 */
[----:B-----5:R-:W-:-:S01]  /*66d0*/  FADD R227, R169, R227 ;  /* 0x000000e3a9e37221 */ /* 0x020fc20000000000 */
[----:B------:R-:W-:Y:S01]  /*66e0*/  FADD R226, R170, R226 ;  /* 0x000000e2aae27221 */ /* 0x000fe20000000000 */
[----:B------:R-:W-:-:S01]  /*66f0*/  FADD R225, R171, R225 ;  /* 0x000000e1abe17221 */ /* 0x000fc20000000000 */
[----:B------:R-:W-:Y:S01]  /*6700*/  FADD R224, R172, R224 ;  /* 0x000000e0ace07221 */ /* 0x000fe20000000000 */
[----:B------:R-:W-:-:S01]  /*6710*/  FADD R223, R173, R223 ;  /* 0x000000dfaddf7221 */ /* 0x000fc20000000000 */
[----:B------:R4:W-:Y:S01]  /*6720*/  STL [R1+0x188], R227 ;  /* 0x000188e301007387 */ /* 0x0009e20000100800 */
[----:B------:R-:W-:-:S01]  /*6730*/  FADD R222, R174, R222 ;  /* 0x000000deaede7221 */ /* 0x000fc20000000000 */
[----:B------:R-:W-:Y:S01]  /*6740*/  FADD R221, R175, R221 ;  /* 0x000000ddafdd7221 */ /* 0x000fe20000000000 */
[----:B------:R-:W-:-:S01]  /*6750*/  FADD R220, R176, R220 ;  /* 0x000000dcb0dc7221 */ /* 0x000fc20000000000 */
[----:B------:R-:W-:Y:S01]  /*6760*/  FADD R219, R177, R219 ;  /* 0x000000dbb1db7221 */ /* 0x000fe20000000000 */
[----:B------:R-:W-:-:S01]  /*6770*/  FADD R218, R178, R218 ;  /* 0x000000dab2da7221 */ /* 0x000fc20000000000 */
[----:B------:R-:W-:Y:S01]  /*6780*/  FADD R217, R179, R217 ;  /* 0x000000d9b3d97221 */ /* 0x000fe20000000000 */
[----:B------:R-:W-:-:S01]  /*6790*/  FADD R216, R180, R216 ;  /* 0x000000d8b4d87221 */ /* 0x000fc20000000000 */
[----:B------:R-:W-:Y:S01]  /*67a0*/  FADD R215, R181, R215 ;  /* 0x000000d7b5d77221 */ /* 0x000fe20000000000 */
[----:B------:R-:W-:-:S01]  /*67b0*/  FADD R214, R182, R214 ;  /* 0x000000d6b6d67221 */ /* 0x000fc20000000000 */
[----:B----4-:R-:W4:Y:S01]  /*67c0*/  LDL.LU R227, [R1+0x18] ;  /* 0x0000180001e37983 */ /* 0x010f220000300800 */
[----:B------:R-:W-:-:S01]  /*67d0*/  FADD R213, R183, R213 ;  /* 0x000000d5b7d57221 */ /* 0x000fc20000000000 */
[----:B------:R-:W-:Y:S01]  /*67e0*/  FADD R212, R152, R212 ;  /* 0x000000d498d47221 */ /* 0x000fe20000000000 */
[----:B------:R-:W-:-:S01]  /*67f0*/  FADD R211, R153, R211 ;  /* 0x000000d399d37221 */ /* 0x000fc20000000000 */
[----:B------:R0:W-:Y:S01]  /*6800*/  STL [R1+0x18c], R226 ;  /* 0x00018ce201007387 */ /* 0x0001e20000100800 */
[----:B------:R-:W-:-:S03]  /*6810*/  FADD R228, R168, R228 ;  /* 0x000000e4a8e47221 */ /* 0x000fc60000000000 */
[----:B0-----:R-:W2:Y:S04]  /*6820*/  LDL.LU R226, [R1+0x14] ;  /* 0x0000140001e27983 */ /* 0x001ea80000300800 */
[----:B------:R0:W-:Y:S04]  /*6830*/  STL [R1+0x190], R225 ;  /* 0x000190e101007387 */ /* 0x0001e80000100800 */
[----:B0-----:R-:W3:Y:S04]  /*6840*/  LDL.LU R225, [R1+0x10] ;  /* 0x0000100001e17983 */ /* 0x001ee80000300800 */
[----:B------:R0:W-:Y:S04]  /*6850*/  STL [R1+0x194], R224 ;  /* 0x000194e001007387 */ /* 0x0001e80000100800 */
[----:B0-----:R-:W3:Y:S04]  /*6860*/  LDL.LU R224, [R1+0xc] ;  /* 0x00000c0001e07983 */ /* 0x001ee80000300800 */
[----:B------:R0:W-:Y:S04]  /*6870*/  STL [R1+0x198], R223 ;  /* 0x000198df01007387 */ /* 0x0001e80000100800 */
[----:B0-----:R-:W3:Y:S04]  /*6880*/  LDL.LU R223, [R1+0x8] ;  /* 0x0000080001df7983 */ /* 0x001ee80000300800 */
[----:B------:R0:W-:Y:S04]  /*6890*/  STL [R1+0x19c], R222 ;  /* 0x00019cde01007387 */ /* 0x0001e80000100800 */
[----:B0-----:R-:W3:Y:S04]  /*68a0*/  LDL.LU R222, [R1+0x4] ;  /* 0x0000040001de7983 */ /* 0x001ee80000300800 */
[----:B------:R0:W-:Y:S04]  /*68b0*/  STL [R1+0x1a0], R221 ;  /* 0x0001a0dd01007387 */ /* 0x0001e80000100800 */
[----:B0-----:R-:W3:Y:S04]  /*68c0*/  LDL.LU R221, [R1] ;  /* 0x0000000001dd7983 */ /* 0x001ee80000300800 */
[----:B------:R-:W-:Y:S04]  /*68d0*/  STL [R1+0x1a4], R220 ;  /* 0x0001a4dc01007387 */ /* 0x000fe80000100800 */
        /* <DEDUP_REMOVED lines=8> */
[----:B------:R-:W-:Y:S01]  /*6960*/  STL [R1+0x1c8], R211 ;  /* 0x0001c8d301007387 */ /* 0x000fe20000100800 */
[----:B----4-:R-:W-:-:S01]  /*6970*/  FADD R227, R114, R227 ;  /* 0x000000e372e37221 */ /* 0x010fc20000000000 */
[----:B--2---:R-:W-:Y:S01]  /*6980*/  FADD R226, R113, R226 ;  /* 0x000000e271e27221 */ /* 0x004fe20000000000 */
[----:B---3--:R-:W-:-:S01]  /*6990*/  FADD R225, R112, R225 ;  /* 0x000000e170e17221 */ /* 0x008fc20000000000 */
[----:B------:R-:W-:Y:S01]  /*69a0*/  FADD R224, R111, R224 ;  /* 0x000000e06fe07221 */ /* 0x000fe20000000000 */
[----:B------:R-:W-:-:S01]  /*69b0*/  FADD R223, R110, R223 ;  /* 0x000000df6edf7221 */ /* 0x000fc20000000000 */
[----:B------:R-:W-:Y:S01]  /*69c0*/  FADD R222, R109, R222 ;  /* 0x000000de6dde7221 */ /* 0x000fe20000000000 */
[----:B------:R-:W-:-:S05]  /*69d0*/  FADD R221, R108, R221 ;  /* 0x000000dd6cdd7221 */ /* 0x000fca0000000000 */
[----:B------:R-:W-:Y:S04]  /*69e0*/  STL [R1], R221 ;  /* 0x000000dd01007387 */ /* 0x000fe80000100800 */
[----:B------:R-:W-:Y:S04]  /*69f0*/  STL [R1+0x4], R222 ;  /* 0x000004de01007387 */ /* 0x000fe80000100800 */
[----:B------:R-:W-:Y:S04]  /*6a00*/  STL [R1+0x8], R223 ;  /* 0x000008df01007387 */ /* 0x000fe80000100800 */
[----:B------:R-:W-:Y:S04]  /*6a10*/  STL [R1+0xc], R224 ;  /* 0x00000ce001007387 */ /* 0x000fe80000100800 */
[----:B------:R0:W-:Y:S04]  /*6a20*/  STL [R1+0x18], R227 ;  /* 0x000018e301007387 */ /* 0x0001e80000100800 */
[----:B------:R-:W-:Y:S04]  /*6a30*/  STL [R1+0x10], R225 ;  /* 0x000010e101007387 */ /* 0x000fe80000100800 */
[----:B0-----:R-:W2:Y:S04]  /*6a40*/  LDL.LU R227, [R1+0x1c] ;  /* 0x00001c0001e37983 */ /* 0x001ea80000300800 */
[----:B------:R0:W-:Y:S04]  /*6a50*/  STL [R1+0x14], R226 ;  /* 0x000014e201007387 */ /* 0x0001e80000100800 */
[----:B0-----:R-:W3:Y:S04]  /*6a60*/  LDL.LU R226, [R1+0x20] ;  /* 0x0000200001e27983 */ /* 0x001ee80000300800 */
[----:B------:R-:W4:Y:S04]  /*6a70*/  LDL.LU R225, [R1+0x24] ;  /* 0x0000240001e17983 */ /* 0x000f280000300800 */
        /* <DEDUP_REMOVED lines=13> */
[----:B------:R-:W4:Y:S01]  /*6b50*/  LDL.LU R211, [R1+0x5c] ;  /* 0x00005c0001d37983 */ /* 0x000f220000300800 */
[----:B--2---:R-:W-:-:S05]  /*6b60*/  FADD R227, R115, R227 ;  /* 0x000000e373e37221 */ /* 0x004fca0000000000 */
[----:B------:R0:W-:Y:S01]  /*6b70*/  STL [R1+0x1c], R227 ;  /* 0x00001ce301007387 */ /* 0x0001e20000100800 */
[----:B---3--:R-:W-:-:S01]  /*6b80*/  FADD R226, R116, R226 ;  /* 0x000000e274e27221 */ /* 0x008fc20000000000 */
[----:B----4-:R-:W-:-:S04]  /*6b90*/  FADD R225, R117, R225 ;  /* 0x000000e175e17221 */ /* 0x010fc80000000000 */
[----:B------:R2:W-:Y:S01]  /*6ba0*/  STL [R1+0x20], R226 ;  /* 0x000020e201007387 */ /* 0x0005e20000100800 */
[----:B------:R-:W-:-:S03]  /*6bb0*/  FADD R224, R118, R224 ;  /* 0x000000e076e07221 */ /* 0x000fc60000000000 */
        /* <DEDUP_REMOVED lines=24> */
[----:B0-----:R-:W4:Y:S01]  /*6d40*/  LDL.LU R227, [R1+0x60] ;  /* 0x0000600001e37983 */ /* 0x001f220000300800 */
[----:B------:R-:W-:-:S03]  /*6d50*/  FADD R211, R99, R211 ;  /* 0x000000d363d37221 */ /* 0x000fc60000000000 */
[----:B------:R0:W-:Y:S04]  /*6d60*/  STL [R1+0x54], R213 ;  /* 0x000054d501007387 */ /* 0x0001e80000100800 */
[----:B--2---:R-:W2:Y:S04]  /*6d70*/  LDL.LU R226, [R1+0x64] ;  /* 0x0000640001e27983 */ /* 0x004ea80000300800 */
[----:B------:R0:W-:Y:S04]  /*6d80*/  STL [R1+0x58], R212 ;  /* 0x000058d401007387 */ /* 0x0001e80000100800 */
[----:B---3--:R-:W3:Y:S04]  /*6d90*/  LDL.LU R225, [R1+0x68] ;  /* 0x0000680001e17983 */ /* 0x008ee80000300800 */
[----:B------:R0:W-:Y:S04]  /*6da0*/  STL [R1+0x5c], R211 ;  /* 0x00005cd301007387 */ /* 0x0001e80000100800 */
[----:B----4-:R-:W4:Y:S04]  /*6db0*/  LDL.LU R224, [R1+0x6c] ;  /* 0x00006c0001e07983 */ /* 0x010f280000300800 */
[----:B-1----:R-:W4:Y:S04]  /*6dc0*/  LDL.LU R223, [R1+0x70] ;  /* 0x0000700001df7983 */ /* 0x002f280000300800 */
        /* <DEDUP_REMOVED lines=9> */
[----:B0-----:R-:W4:Y:S04]  /*6e60*/  LDL.LU R213, [R1+0x98] ;  /* 0x0000980001d57983 */ /* 0x001f280000300800 */
[----:B------:R-:W4:Y:S04]  /*6e70*/  LDL.LU R212, [R1+0x9c] ;  /* 0x00009c0001d47983 */ /* 0x000f280000300800 */
[----:B------:R-:W4:Y:S01]  /*6e80*/  LDL.LU R211, [R1+0xa0] ;  /* 0x0000a00001d37983 */ /* 0x000f220000300800 */
[----:B------:R-:W-:-:S01]  /*6e90*/  FADD R227, R100, R227 ;  /* 0x000000e364e37221 */ /* 0x000fc20000000000 */
[----:B--2---:R-:W-:-:S04]  /*6ea0*/  FADD R226, R101, R226 ;  /* 0x000000e265e27221 */ /* 0x004fc80000000000 */
[----:B------:R0:W-:Y:S01]  /*6eb0*/  STL [R1+0x60], R227 ;  /* 0x000060e301007387 */ /* 0x0001e20000100800 */
[----:B---3--:R-:W-:-:S03]  /*6ec0*/  FADD R225, R102, R225 ;  /* 0x000000e166e17221 */ /* 0x008fc60000000000 */
[----:B------:R1:W-:Y:S01]  /*6ed0*/  STL [R1+0x64], R226 ;  /* 0x000064e201007387 */ /* 0x0003e20000100800 */
[----:B----4-:R-:W-:-:S03]  /*6ee0*/  FADD R224, R103, R224 ;  /* 0x000000e067e07221 */ /* 0x010fc60000000000 */
        /* <DEDUP_REMOVED lines=27> */
[----:B-1----:R-:W4:Y:S04]  /*70a0*/  LDL.LU R226, [R1+0xa8] ;  /* 0x0000a80001e27983 */ /* 0x002f280000300800 */
[----:B------:R1:W-:Y:S04]  /*70b0*/  STL [R1+0x9c], R212 ;  /* 0x00009cd401007387 */ /* 0x0003e80000100800 */
[----:B--2---:R-:W2:Y:S04]  /*70c0*/  LDL.LU R225, [R1+0xac] ;  /* 0x0000ac0001e17983 */ /* 0x004ea80000300800 */
[----:B------:R1:W-:Y:S04]  /*70d0*/  STL [R1+0xa0], R211 ;  /* 0x0000a0d301007387 */ /* 0x0003e80000100800 */
[----:B---3--:R-:W3:Y:S04]  /*70e0*/  LDL.LU R224, [R1+0xb0] ;  /* 0x0000b00001e07983 */ /* 0x008ee80000300800 */
[----:B----4-:R-:W4:Y:S04]  /*70f0*/  LDL.LU R223, [R1+0xb4] ;  /* 0x0000b40001df7983 */ /* 0x010f280000300800 */
        /* <DEDUP_REMOVED lines=10> */
[----:B-1----:R-:W4:Y:S04]  /*71a0*/  LDL.LU R212, [R1+0xe0] ;  /* 0x0000e00001d47983 */ /* 0x002f280000300800 */
[----:B------:R-:W4:Y:S01]  /*71b0*/  LDL.LU R211, [R1+0xe4] ;  /* 0x0000e40001d37983 */ /* 0x000f220000300800 */
[----:B------:R-:W-:-:S01]  /*71c0*/  FADD R227, R85, R227 ;  /* 0x000000e355e37221 */ /* 0x000fc20000000000 */
[----:B------:R-:W-:-:S04]  /*71d0*/  FADD R226, R86, R226 ;  /* 0x000000e256e27221 */ /* 0x000fc80000000000 */
[----:B------:R0:W-:Y:S01]  /*71e0*/  STL [R1+0xa4], R227 ;  /* 0x0000a4e301007387 */ /* 0x0001e20000100800 */
[----:B--2---:R-:W-:-:S03]  /*71f0*/  FADD R225, R87, R225 ;  /* 0x000000e157e17221 */ /* 0x004fc60000000000 */
        /* <DEDUP_REMOVED lines=49> */
[----:B------:R-:W-:Y:S01]  /*7510*/  STL [R1+0xe8], R227 ;  /* 0x0000e8e301007387 */ /* 0x000fe20000100800 */
[----:B--2---:R-:W-:-:S03]  /*7520*/  FADD R225, R40, R225 ;  /* 0x000000e128e17221 */ /* 0x004fc60000000000 */
[----:B------:R-:W-:Y:S01]  /*7530*/  STL [R1+0xec], R226 ;  /* 0x0000ece201007387 */ /* 0x000fe20000100800 */
[----:B---3--:R-:W-:-:S03]  /*7540*/  FADD R224, R41, R224 ;  /* 0x000000e029e07221 */ /* 0x008fc60000000000 */
[----:B------:R-:W-:Y:S01]  /*7550*/  STL [R1+0xf0], R225 ;  /* 0x0000f0e101007387 */ /* 0x000fe20000100800 */
[----:B----4-:R-:W-:-:S03]  /*7560*/  FADD R223, R42, R223 ;  /* 0x000000df2adf7221 */ /* 0x010fc60000000000 */
[----:B------:R-:W-:Y:S01]  /*7570*/  STL [R1+0xf4], R224 ;  /* 0x0000f4e001007387 */ /* 0x000fe20000100800 */
[----:B------:R-:W-:-:S03]  /*7580*/  FADD R222, R43, R222 ;  /* 0x000000de2bde7221 */ /* 0x000fc60000000000 */
        /* <DEDUP_REMOVED lines=19> */
[----:B------:R-:W-:-:S01]  /*76c0*/  FADD R212, R53, R212 ;  /* 0x000000d435d47221 */ /* 0x000fc20000000000 */
[----:B------:R-:W-:-:S05]  /*76d0*/  FADD R211, R54, R211 ;  /* 0x000000d336d37221 */ /* 0x000fca0000000000 */
        /* <DEDUP_REMOVED lines=22> */
[----:B---3--:R-:W-:-:S03]  /*7840*/  FADD R212, R24, R212 ;  /* 0x000000d418d47221 */ /* 0x008fc60000000000 */
[----:B0-----:R0:W5:Y:S01]  /*7850*/  LDL.LU R211, [R1+0x1c8] ;  /* 0x0001c80001d37983 */ /* 0x0011620000300800 */
[----:B----4-:R-:W-:-:S03]  /*7860*/  FADD R213, R25, R213 ;  /* 0x000000d519d57221 */ /* 0x010fc60000000000 */
[----:B------:R1:W-:Y:S01]  /*7870*/  STL [R1+0x130], R212 ;  /* 0x000130d401007387 */ /* 0x0003e20000100800 */
[----:B------:R-:W-:-:S01]  /*7880*/  FADD R214, R26, R214 ;  /* 0x000000d61ad67221 */ /* 0x000fc20000000000 */
[----:B------:R-:W-:Y:S02]  /*7890*/  FADD R215, R27, R215 ;  /* 0x000000d71bd77221 */ /* 0x000fe40000000000 */
[----:B-1----:R0:W5:Y:S01]  /*78a0*/  LDL.LU R212, [R1+0x1c4] ;  /* 0x0001c40001d47983 */ /* 0x0021620000300800 */
[----:B------:R-:W-:-:S03]  /*78b0*/  FADD R216, R28, R216 ;  /* 0x000000d81cd87221 */ /* 0x000fc60000000000 */
[----:B------:R1:W-:Y:S01]  /*78c0*/  STL [R1+0x134], R213 ;  /* 0x000134d501007387 */ /* 0x0003e20000100800 */
[----:B------:R-:W-:-:S01]  /*78d0*/  FADD R217, R29, R217 ;  /* 0x000000d91dd97221 */ /* 0x000fc20000000000 */
[----:B------:R-:W-:Y:S02]  /*78e0*/  FADD R218, R30, R218 ;  /* 0x000000da1eda7221 */ /* 0x000fe40000000000 */
[----:B-1----:R0:W5:Y:S04]  /*78f0*/  LDL.LU R213, [R1+0x1c0] ;  /* 0x0001c00001d57983 */ /* 0x0021680000300800 */
[----:B------:R1:W-:Y:S01]  /*7900*/  STL [R1+0x138], R214 ;  /* 0x000138d601007387 */ /* 0x0003e20000100800 */
[----:B------:R-:W-:-:S01]  /*7910*/  FADD R219, R31, R219 ;  /* 0x000000db1fdb7221 */ /* 0x000fc20000000000 */
[----:B------:R-:W-:-:S02]  /*7920*/  FADD R220, R32, R220 ;  /* 0x000000dc20dc7221 */ /* 0x000fc40000000000 */
[----:B-1----:R0:W5:Y:S04]  /*7930*/  LDL.LU R214, [R1+0x1bc] ;  /* 0x0001bc0001d67983 */ /* 0x0021680000300800 */
[----:B------:R1:W-:Y:S01]  /*7940*/  STL [R1+0x13c], R215 ;  /* 0x00013cd701007387 */ /* 0x0003e20000100800 */
[----:B------:R-:W-:-:S01]  /*7950*/  FADD R221, R33, R221 ;  /* 0x000000dd21dd7221 */ /* 0x000fc20000000000 */
[----:B------:R-:W-:Y:S02]  /*7960*/  FADD R222, R34, R222 ;  /* 0x000000de22de7221 */ /* 0x000fe40000000000 */
[----:B-1----:R0:W5:Y:S04]  /*7970*/  LDL.LU R215, [R1+0x1b8] ;  /* 0x0001b80001d77983 */ /* 0x0021680000300800 */
[----:B------:R1:W-:Y:S01]  /*7980*/  STL [R1+0x140], R216 ;  /* 0x000140d801007387 */ /* 0x0003e20000100800 */
[----:B------:R-:W-:-:S03]  /*7990*/  FADD R223, R35, R223 ;  /* 0x000000df23df7221 */ /* 0x000fc60000000000 */
        /* <DEDUP_REMOVED lines=13> */
[----:B------:R1:W-:Y:S04]  /*7a70*/  STL [R1+0x154], R221 ;  /* 0x000154dd01007387 */ /* 0x0003e80000100800 */
        /* <DEDUP_REMOVED lines=12> */
[----:B-1----:R0:W5:Y:S01]  /*7b40*/  LDL.LU R227, [R1+0x188] ;  /* 0x0001880001e37983 */ /* 0x0021620000300800 */
        /* <DEDUP_REMOVED lines=50> */
[----:B0-----:R-:W-:-:S06]  /*7e70*/  UMOV UR14, URZ ;  /* 0x0000003f000e7c82 */ /* 0x001fcc0008000000 */
.L_x_28:
[----:B------:R-:W-:Y:S05]  /*7e80*/  @!P1 BRA `(.L_x_29) ;  /* 0x0000000000049947 */ /* 0x000fea0003800000 */
[----:B------:R-:W-:Y:S01]  /*7e90*/  BPT.TRAP 0x1 ;  /* 0x000000040000795c */ /* 0x000fe20000300000 */
.L_x_29:
[----:B------:R4:W-:Y:S04]  /*7ea0*/  STL [R1+0x18c], R2 ;  /* 0x00018c0201007387 */ /* 0x0009e80000100800 */
[----:B----4-:R-:W4:Y:S04]  /*7eb0*/  LDL R2, [R1+0x170] ;  /* 0x0001700001027983 */ /* 0x010f280000100800 */
[----:B-----5:R0:W-:Y:S04]  /*7ec0*/  STL [R1+0x188], R0 ;  /* 0x0001880001007387 */ /* 0x0201e80000100800 */
[----:B0-----:R-:W3:Y:S01]  /*7ed0*/  LDL R0, [R1+0x174] ;  /* 0x0001740001007983 */ /* 0x001ee20000100800 */
[----:B--2---:R-:W-:Y:S01]  /*7ee0*/  IMAD.U32 R229, RZ, RZ, UR36 ;  /* 0x00000024ffe57e24 */ /* 0x004fe2000f8e00ff */
[----:B----4-:R-:W-:-:S02]  /*7ef0*/  ISETP.NE.AND P0, PT, R2, RZ, PT ;  /* 0x000000ff0200720c */ /* 0x010fc40003f05270 */
[----:B------:R0:W5:Y:S11]  /*7f00*/  LDL.LU R2, [R1+0x18c] ;  /* 0x00018c0001027983 */ /* 0x0001760000300800 */
[----:B------:R-:W-:-:S05]  /*7f10*/  @P0 LEA R229, R229, UR11, 0x3 ;  /* 0x0000000be5e50c11 */ /* 0x000fca000f8e18ff */
[----:B------:R-:W-:-:S05]  /*7f20*/  @P0 VIADD R229, R229, 0x10 ;  /* 0x00000010e5e50836 */ /* 0x000fca0000000000 */
[----:B---3--:R-:W-:Y:S02]  /*7f30*/  @P0 PRMT R229, R0, 0x654, R229 ;  /* 0x0000065400e50816 */ /* 0x008fe400000000e5 */
[----:B------:R0:W5:Y:S01]  /*7f40*/  LDL.LU R0, [R1+0x188] ;  /* 0x0001880001007983 */ /* 0x0001620000300800 */
[----:B------:R-:W-:Y:S01]  /*7f50*/  UISETP.GT.U32.AND UP0, UPT, UR6, 0x1, UPT ;  /* 0x000000010600788c */ /* 0x000fe2000bf04070 */
[----:B------:R0:W-:Y:S05]  /*7f60*/  @P0 SYNCS.ARRIVE.TRANS64.RED.A1T0 RZ, [R229+URZ], RZ ;  /* 0x000000ffe5ff09a7 */ /* 0x0001ea000810043f */
[----:B------:R-:W-:-:S13]  /*7f70*/  PLOP3.LUT P0, PT, PT, PT, UP0, 0x80, 0x0 ;  /* 0x000000000000781c */ /* 0x000fda0003f0f008 */
[----:B0-----:R-:W-:Y:S05]  /*7f80*/  @P0 BRA `(.L_x_30) ;  /* 0x0000000000040947 */ /* 0x001fea0003800000 */
[----:B------:R-:W-:Y:S01]  /*7f90*/  BPT.TRAP 0x1 ;  /* 0x000000040000795c */ /* 0x000fe20000300000 */
.L_x_30:
[----:B------:R-:W-:Y:S02]  /*7fa0*/  UISETP.GT.AND UP2, UPT, UR37, 0x1, UPT ;  /* 0x000000012500788c */ /* 0x000fe4000bf44270 */
[----:B------:R-:W-:Y:S02]  /*7fb0*/  UIADD3 UR39, UR39, 0x1, URZ ;  /* 0x0000000127277890 */ /* 0x000fe4000fffe03f */
[----:B------:R-:W-:Y:S02]  /*7fc0*/  UIADD3 UR36, UR36, 0x1, URZ ;  /* 0x0000000124247890 */ /* 0x000fe4000fffe03f */
[----:B------:R-:W-:Y:S01]  /*7fd0*/  PLOP3.LUT P0, PT, PT, PT, UP2, 0x80, 0x0 ;  /* 0x000000000000781c */ /* 0x000fe20003f0f028 */
[----:B------:R-:W-:Y:S02]  /*7fe0*/  UISETP.NE.AND UP0, UPT, UR39, 0x2, UPT ;  /* 0x000000022700788c */ /* 0x000fe4000bf05270 */
[----:B------:R-:W-:Y:S02]  /*7ff0*/  UIADD3 UR17, UR37, -0x1, URZ ;  /* 0xffffffff25117890 */ /* 0x000fe4000fffe03f */
[----:B------:R-:W-:-:S02]  /*8000*/  USEL UR16, URZ, 0x1, UP0 ;  /* 0x000000013f107887 */ /* 0x000fc40008000000 */
[----:B------:R-:W-:Y:S02]  /*8010*/  UISETP.NE.AND UP1, UPT, UR36, 0x2, UPT ;  /* 0x000000022400788c */ /* 0x000fe4000bf25270 */
[----:B------:R-:W-:Y:S02]  /*8020*/  ULOP3.LUT UR38, UR38, UR16, URZ, 0x3c, !UPT ;  /* 0x0000001026267292 */ /* 0x000fe4000f8e3c3f */
[----:B------:R-:W-:Y:S02]  /*8030*/  USEL UR39, UR39, URZ, UP0 ;  /* 0x0000003f27277287 */ /* 0x000fe40008000000 */
[----:B------:R-:W-:Y:S01]  /*8040*/  USEL UR36, UR36, URZ, UP1 ;  /* 0x0000003f24247287 */ /* 0x000fe20008800000 */
[----:B------:R-:W-:Y:S01]  /*8050*/  UMOV UR16, 0x1 ;  /* 0x0000000100107882 */ /* 0x000fe20000000000 */
[----:B------:R-:W-:Y:S01]  /*8060*/  UMOV UR37, UR17 ;  /* 0x0000001100257c82 */ /* 0x000fe20008000000 */
[----:B------:R-:W-:Y:S09]  /*8070*/  @P0 BRA `(.L_x_31) ;  /* 0xffffffcc00ec0947 */ /* 0x000ff2000383ffff */
.L_x_23:
[----:B------:R-:W-:-:S04]  /*8080*/  UISETP.NE.AND UP0, UPT, UR14, URZ, UPT ;  /* 0x0000003f0e00728c */ /* 0x000fc8000bf05270 */
[----:B------:R-:W-:-:S06]  /*8090*/  USEL UR12, URZ, 0x1, !UP0 ;  /* 0x000000013f0c7887 */ /* 0x000fcc000c000000 */
[----:B------:R-:W-:-:S13]  /*80a0*/  ISETP.NE.AND P0, PT, RZ, UR12, PT ;  /* 0x0000000cff007c0c */ /* 0x000fda000bf05270 */
[----:B------:R-:W-:Y:S05]  /*80b0*/  @!P0 BRA `(.L_x_32) ;  /* 0x00000018005c8947 */ /* 0x000fea0003800000 */
[----:B------:R-:W-:Y:S02]  /*80c0*/  WARPGROUP.DEPBAR.LE gsb0, 0x0 ;  /* 0x00008000000079c5 */ /* 0x000fe40000010000 */
[----:B-----5:R-:W-:Y:S01]  /*80d0*/  FADD R227, R169, R227 ;  /* 0x000000e3a9e37221 */ /* 0x020fe20000000000 */
[----:B------:R-:W-:Y:S01]  /*80e0*/  FADD R226, R170, R226 ;  /* 0x000000e2aae27221 */ /* 0x000fe20000000000 */
[----:B------:R-:W-:Y:S01]  /*80f0*/  FADD R225, R171, R225 ;  /* 0x000000e1abe17221 */ /* 0x000fe20000000000 */
[----:B------:R-:W-:Y:S01]  /*8100*/  FADD R224, R172, R224 ;  /* 0x000000e0ace07221 */ /* 0x000fe20000000000 */
[----:B------:R-:W-:Y:S01]  /*8110*/  FADD R223, R173, R223 ;  /* 0x000000dfaddf7221 */ /* 0x000fe20000000000 */
[----:B------:R2:W-:Y:S01]  /*8120*/  STL [R1+0x188], R227 ;  /* 0x000188e301007387 */ /* 0x0005e20000100800 */
[----:B------:R-:W-:Y:S01]  /*8130*/  FADD R222, R174, R222 ;  /* 0x000000deaede7221 */ /* 0x000fe20000000000 */
        /* <DEDUP_REMOVED lines=8> */
[----:B--2---:R-:W2:Y:S01]  /*81c0*/  LDL.LU R227, [R1+0x74] ;  /* 0x0000740001e37983 */ /* 0x004ea20000300800 */
        /* <DEDUP_REMOVED lines=13> */
[----:B----4-:R-:W4:Y:S01]  /*82a0*/  LDL.LU R226, [R1+0x70] ;  /* 0x0000700001e27983 */ /* 0x010f220000300800 */
[----:B------:R-:W-:Y:S01]  /*82b0*/  FADD R201, R163, R201 ;  /* 0x000000c9a3c97221 */ /* 0x000fe20000000000 */
[----:B------:R-:W-:Y:S01]  /*82c0*/  FADD R200, R164, R200 ;  /* 0x000000c8a4c87221 */ /* 0x000fe20000000000 */
[----:B------:R-:W-:Y:S01]  /*82d0*/  FADD R199, R165, R199 ;  /* 0x000000c7a5c77221 */ /* 0x000fe20000000000 */
[----:B------:R0:W-:Y:S01]  /*82e0*/  STL [R1+0x190], R225 ;  /* 0x000190e101007387 */ /* 0x0001e20000100800 */
[----:B------:R-:W-:Y:S01]  /*82f0*/  FADD R198, R166, R198 ;  /* 0x000000c6a6c67221 */ /* 0x000fe20000000000 */
[----:B------:R-:W-:Y:S01]  /*8300*/  FADD R197, R167, R197 ;  /* 0x000000c5a7c57221 */ /* 0x000fe20000000000 */
[----:B------:R-:W-:Y:S01]  /*8310*/  FADD R228, R168, R228 ;  /* 0x000000e4a8e47221 */ /* 0x000fe20000000000 */
[----:B0-----:R-:W3:Y:S04]  /*8320*/  LDL.LU R225, [R1+0x6c] ;  /* 0x00006c0001e17983 */ /* 0x001ee80000300800 */
[----:B------:R0:W-:Y:S04]  /*8330*/  STL [R1+0x194], R224 ;  /* 0x000194e001007387 */ /* 0x0001e80000100800 */
[----:B0-----:R-:W2:Y:S04]  /*8340*/  LDL.LU R224, [R1+0x68] ;  /* 0x0000680001e07983 */ /* 0x001ea80000300800 */
[----:B------:R0:W-:Y:S04]  /*8350*/  STL [R1+0x198], R223 ;  /* 0x000198df01007387 */ /* 0x0001e80000100800 */
[----:B0-----:R-:W4:Y:S04]  /*8360*/  LDL.LU R223, [R1+0x64] ;  /* 0x0000640001df7983 */ /* 0x001f280000300800 */
[----:B------:R0:W-:Y:S04]  /*8370*/  STL [R1+0x19c], R222 ;  /* 0x00019cde01007387 */ /* 0x0001e80000100800 */
        /* <DEDUP_REMOVED lines=48> */
[----:B0-----:R-:W2:Y:S04]  /*8680*/  LDL.LU R198, [R1] ;  /* 0x0000000001c67983 */ /* 0x001ea80000300800 */
[----:B------:R0:W-:Y:S01]  /*8690*/  STL [R1+0x200], R197 ;  /* 0x000200c501007387 */ /* 0x0001e20000100800 */
[----:B----4-:R-:W-:Y:S01]  /*86a0*/  FADD R220, R98, R220 ;  /* 0x000000dc62dc7221 */ /* 0x010fe20000000000 */
[----:B---3--:R-:W-:Y:S01]  /*86b0*/  FADD R219, R97, R219 ;  /* 0x000000db61db7221 */ /* 0x008fe20000000000 */
[----:B--2---:R-:W-:Y:S01]  /*86c0*/  FADD R221, R99, R221 ;  /* 0x000000dd63dd7221 */ /* 0x004fe20000000000 */
        /* <DEDUP_REMOVED lines=25> */
[----:B------:R-:W-:-:S05]  /*8860*/  FADD R198, R108, R198 ;  /* 0x000000c66cc67221 */ /* 0x000fca0000000000 */
[----:B------:R2:W-:Y:S04]  /*8870*/  STL [R1], R198 ;  /* 0x000000c601007387 */ /* 0x0005e80000100800 */
[----:B------:R3:W-:Y:S04]  /*8880*/  STL [R1+0x4], R199 ;  /* 0x000004c701007387 */ /* 0x0007e80000100800 */
        /* <DEDUP_REMOVED lines=21> */
[----:B------:R1:W-:Y:S01]  /*89e0*/  STL [R1+0x5c], R221 ;  /* 0x00005cdd01007387 */ /* 0x0003e20000100800 */
[----:B------:R-:W-:-:S03]  /*89f0*/  FADD R227, R73, R227 ;  /* 0x000000e349e37221 */ /* 0x000fc60000000000 */
[----:B------:R1:W-:Y:S04]  /*8a00*/  STL [R1+0x60], R222 ;  /* 0x000060de01007387 */ /* 0x0003e80000100800 */
[----:B------:R1:W-:Y:S04]  /*8a10*/  STL [R1+0x64], R223 ;  /* 0x000064df01007387 */ /* 0x0003e80000100800 */
[----:B------:R1:W-:Y:S04]  /*8a20*/  STL [R1+0x68], R224 ;  /* 0x000068e001007387 */ /* 0x0003e80000100800 */
[----:B0-----:R-:W4:Y:S04]  /*8a30*/  LDL.LU R197, [R1+0x78] ;  /* 0x0000780001c57983 */ /* 0x001f280000300800 */
        /* <DEDUP_REMOVED lines=33> */
[----:B------:R-:W-:Y:S01]  /*8c50*/  FADD R197, R74, R197 ;  /* 0x000000c54ac57221 */ /* 0x000fe20000000000 */
        /* <DEDUP_REMOVED lines=92> */
[----:B------:R-:W-:-:S05]  /*9220*/  FADD R197, R41, R197 ;  /* 0x000000c529c57221 */ /* 0x000fca0000000000 */
[----:B------:R0:W-:Y:S01]  /*9230*/  STL [R1+0xf4], R197 ;  /* 0x0000f4c501007387 */ /* 0x0001e20000100800 */
[----:B------:R-:W-:-:S03]  /*9240*/  FADD R198, R42, R198 ;  /* 0x000000c62ac67221 */ /* 0x000fc60000000000 */
[----:B0-----:R0:W5:Y:S01]  /*9250*/  LDL.LU R197, [R1+0x200] ;  /* 0x0002000001c57983 */ /* 0x0011620000300800 */
[----:B--2---:R-:W-:-:S03]  /*9260*/  FADD R199, R43, R199 ;  /* 0x000000c72bc77221 */ /* 0x004fc60000000000 */
[----:B------:R1:W-:Y:S01]  /*9270*/  STL [R1+0xf8], R198 ;  /* 0x0000f8c601007387 */ /* 0x0003e20000100800 */
[----:B---3--:R-:W-:Y:S01]  /*9280*/  FADD R200, R44, R200 ;  /* 0x000000c82cc87221 */ /* 0x008fe20000000000 */
[----:B----4-:R-:W-:Y:S02]  /*9290*/  FADD R201, R45, R201 ;  /* 0x000000c92dc97221 */ /* 0x010fe40000000000 */
[----:B-1----:R0:W5:Y:S01]  /*92a0*/  LDL.LU R198, [R1+0x1fc] ;  /* 0x0001fc0001c67983 */ /* 0x0021620000300800 */
[----:B------:R-:W-:-:S03]  /*92b0*/  FADD R202, R46, R202 ;  /* 0x000000ca2eca7221 */ /* 0x000fc60000000000 */
[----:B------:R1:W-:Y:S01]  /*92c0*/  STL [R1+0xfc], R199 ;  /* 0x0000fcc701007387 */ /* 0x0003e20000100800 */
[----:B------:R-:W-:-:S03]  /*92d0*/  FADD R203, R47, R203 ;  /* 0x000000cb2fcb7221 */ /* 0x000fc60000000000 */
[----:B-1----:R0:W5:Y:S01]  /*92e0*/  LDL.LU R199, [R1+0x1f8] ;  /* 0x0001f80001c77983 */ /* 0x0021620000300800 */
[----:B------:R-:W-:-:S03]  /*92f0*/  FADD R204, R48, R204 ;  /* 0x000000cc30cc7221 */ /* 0x000fc60000000000 */
[----:B------:R1:W-:Y:S01]  /*9300*/  STL [R1+0x100], R200 ;  /* 0x000100c801007387 */ /* 0x0003e20000100800 */
[----:B------:R-:W-:Y:S01]  /*9310*/  FADD R205, R49, R205 ;  /* 0x000000cd31cd7221 */ /* 0x000fe20000000000 */
[----:B------:R-:W-:Y:S02]  /*9320*/  FADD R206, R50, R206 ;  /* 0x000000ce32ce7221 */ /* 0x000fe40000000000 */
[----:B-1----:R0:W5:Y:S04]  /*9330*/  LDL.LU R200, [R1+0x1f4] ;  /* 0x0001f40001c87983 */ /* 0x0021680000300800 */
[----:B------:R1:W-:Y:S01]  /*9340*/  STL [R1+0x104], R201 ;  /* 0x000104c901007387 */ /* 0x0003e20000100800 */
[----:B------:R-:W-:Y:S01]  /*9350*/  FADD R207, R51, R207 ;  /* 0x000000cf33cf7221 */ /* 0x000fe20000000000 */
[----:B------:R-:W-:-:S02]  /*9360*/  FADD R208, R52, R208 ;  /* 0x000000d034d07221 */ /* 0x000fc40000000000 */
        /* <DEDUP_REMOVED lines=107> */
[----:B0-----:R-:W-:-:S07]  /*9a20*/  FADD R0, R107, R0 ;  /* 0x000000006b007221 */ /* 0x001fce0000000000 */
.L_x_32:
[----:B------:R-:W-:Y:S02]  /*9a30*/  WARPGROUP.DEPBAR.LE gsb0, 0x0 ;  /* 0x00008000000079c5 */ /* 0x000fe40000010000 */
[----:B------:R-:W2:Y:S02]  /*9a40*/  LDC R24, c[0x0][0x28c] ;  /* 0x0000a300ff187b82 */ /* 0x000ea40000000800 */
[----:B--2---:R-:W-:-:S13]  /*9a50*/  ISETP.GE.AND P0, PT, R24, 0x1, PT ;  /* 0x000000011800780c */ /* 0x004fda0003f06270 */
[----:B------:R-:W-:Y:S05]  /*9a60*/  @!P0 BRA `(.L_x_33) ;  /* 0x0000000000688947 */ /* 0x000fea0003800000 */
[----:B------:R-:W-:-:S06]  /*9a70*/  UISETP.NE.AND UP0, UPT, UR9, 0x3, UPT ;  /* 0x000000030900788c */ /* 0x000fcc000bf05270 */
[----:B------:R-:W-:-:S13]  /*9a80*/  PLOP3.LUT P0, PT, PT, PT, UP0, 0x80, 0x0 ;  /* 0x000000000000781c */ /* 0x000fda0003f0f008 */
[----:B------:R-:W-:Y:S05]  /*9a90*/  @!P0 BRA `(.L_x_34) ;  /* 0x0000000000048947 */ /* 0x000fea0003800000 */
[----:B------:R-:W-:Y:S01]  /*9aa0*/  BPT.TRAP 0x1 ;  /* 0x000000040000795c */ /* 0x000fe20000300000 */
.L_x_34:
[----:B-----5:R2:W-:Y:S04]  /*9ab0*/  STL [R1+0x18c], R2 ;  /* 0x00018c0201007387 */ /* 0x0205e80000100800 */
[----:B--2---:R-:W2:Y:S04]  /*9ac0*/  LDL R2, [R1+0x170] ;  /* 0x0001700001027983 */ /* 0x004ea80000100800 */
[----:B------:R4:W-:Y:S04]  /*9ad0*/  STL [R1+0x188], R0 ;  /* 0x0001880001007387 */ /* 0x0009e80000100800 */
[----:B----4-:R-:W4:Y:S01]  /*9ae0*/  LDL R0, [R1+0x174] ;  /* 0x0001740001007983 */ /* 0x010f220000100800 */
[----:B------:R-:W-:Y:S01]  /*9af0*/  UISETP.LT.AND UP1, UPT, UR10, 0x1, UPT ;  /* 0x000000010a00788c */ /* 0x000fe2000bf21270 */
[----:B------:R-:W-:Y:S01]  /*9b00*/  IMAD.U32 R25, RZ, RZ, UR11 ;  /* 0x0000000bff197e24 */ /* 0x000fe2000f8e00ff */
[----:B--2---:R-:W-:-:S02]  /*9b10*/  ISETP.NE.AND P0, PT, R2, RZ, PT ;  /* 0x000000ff0200720c */ /* 0x004fc40003f05270 */
[----:B------:R2:W5:Y:S11]  /*9b20*/  LDL.LU R2, [R1+0x18c] ;  /* 0x00018c0001027983 */ /* 0x0005760000300800 */
[----:B------:R-:W-:-:S05]  /*9b30*/  VOTEU.ANY UP0, P0 ;  /* 0x00000000003f7886 */ /* 0x000fca0000000100 */
[----:B------:R-:W-:-:S04]  /*9b40*/  @UP0 USEL UR12, UR10, 0x1, UP1 ;  /* 0x000000010a0c0887 */ /* 0x000fc80008800000 */
[----:B------:R-:W-:-:S06]  /*9b50*/  @UP0 UIADD3 UR12, UR5, UR10, -UR12 ;  /* 0x0000000a050c0290 */ /* 0x000fcc000fffe80c */
[----:B------:R-:W-:-:S04]  /*9b60*/  IMAD.U32 R24, RZ, RZ, UR12 ;  /* 0x0000000cff187e24 */ /* 0x000fc8000f8e00ff */
[----:B------:R-:W-:-:S05]  /*9b70*/  @P0 IMAD.SHL.U32 R24, R24, 0x8, RZ ;  /* 0x0000000818180824 */ /* 0x000fca00078e00ff */
[----:B------:R-:W-:-:S04]  /*9b80*/  @P0 LOP3.LUT R24, R24, 0x8, RZ, 0xc0, !PT ;  /* 0x0000000818180812 */ /* 0x000fc800078ec0ff */
[----:B------:R-:W-:-:S04]  /*9b90*/  @P0 IADD3 R24, R25, 0x10, R24 ;  /* 0x0000001019180810 */ /* 0x000fc80007ffe018 */
[----:B----4-:R-:W-:Y:S02]  /*9ba0*/  @P0 PRMT R24, R0, 0x654, R24 ;  /* 0x0000065400180816 */ /* 0x010fe40000000018 */
[----:B------:R2:W5:Y:S01]  /*9bb0*/  LDL.LU R0, [R1+0x188] ;  /* 0x0001880001007983 */ /* 0x0005620000300800 */
[----:B------:R-:W-:Y:S01]  /*9bc0*/  UISETP.GT.U32.AND UP0, UPT, UR6, 0x1, UPT ;  /* 0x000000010600788c */ /* 0x000fe2000bf04070 */
[----:B------:R2:W-:Y:S05]  /*9bd0*/  @P0 SYNCS.ARRIVE.TRANS64.RED.A1T0 RZ, [R24+URZ], RZ ;  /* 0x000000ff18ff09a7 */ /* 0x0005ea000810043f */
[----:B------:R-:W-:-:S13]  /*9be0*/  PLOP3.LUT P0, PT, PT, PT, UP0, 0x80, 0x0 ;  /* 0x000000000000781c */ /* 0x000fda0003f0f008 */
[----:B--2---:R-:W-:Y:S05]  /*9bf0*/  @P0 BRA `(.L_x_33) ;  /* 0x0000000000040947 */ /* 0x004fea0003800000 */
[----:B------:R-:W-:Y:S01]  /*9c00*/  BPT.TRAP 0x1 ;  /* 0x000000040000795c */ /* 0x000fe20000300000 */
.L_x_33:
[----:B------:R2:W-:Y:S01]  /*9c10*/  STL [R1+0x190], R3 ;  /* 0x0001900301007387 */ /* 0x0005e20000100800 */
[----:B------:R-:W4:Y:S01]  /*9c20*/  LDC R28, c[0x0][0x288] ;  /* 0x0000a200ff1c7b82 */ /* 0x000f220000000800 */
[----:B------:R-:W-:Y:S02]  /*9c30*/  ULDC UR11, c[0x0][0x284] ;  /* 0x0000a100000b7ab9 */ /* 0x000fe40000000800 */
[----:B--2---:R-:W2:Y:S04]  /*9c40*/  LDL.LU R3, [R1+0x180] ;  /* 0x0001800001037983 */ /* 0x004ea80000300800 */
[----:B-----5:R0:W-:Y:S04]  /*9c50*/  STL [R1+0x18c], R2 ;  /* 0x00018c0201007387 */ /* 0x0201e80000100800 */
[----:B0-----:R-:W3:Y:S04]  /*9c60*/  LDL.LU R2, [R1+0x184] ;  /* 0x0001840001027983 */ /* 0x001ee80000300800 */
[----:B------:R0:W-:Y:S02]  /*9c70*/  STL [R1+0x188], R0 ;  /* 0x0001880001007387 */ /* 0x0001e40000100800 */
[----:B0-----:R-:W0:Y:S02]  /*9c80*/  S2R R0, SR_TID.X ;  /* 0x0000000000007919 */ /* 0x001e240000002100 */
[----:B0-----:R-:W-:-:S02]  /*9c90*/  SHF.R.U32.HI R24, RZ, 0x2, R0 ;  /* 0x00000002ff187819 */ /* 0x001fc40000011600 */
[----:B------:R-:W-:Y:S02]  /*9ca0*/  SHF.R.U32.HI R27, RZ, 0x7, R0 ;  /* 0x00000007ff1b7819 */ /* 0x000fe40000011600 */
[----:B------:R-:W-:Y:S01]  /*9cb0*/  LOP3.LUT R25, R24, 0x7, RZ, 0xc0, !PT ;  /* 0x0000000718197812 */ /* 0x000fe200078ec0ff */
[C---:B------:R-:W-:Y:S01]  /*9cc0*/  IMAD.SHL.U32 R32, R0.reuse, 0x2, RZ ;  /* 0x0000000200207824 */ /* 0x040fe200078e00ff */
[----:B------:R-:W-:Y:S02]  /*9cd0*/  LOP3.LUT R24, R27, 0x1, RZ, 0xc0, !PT ;  /* 0x000000011b187812 */ /* 0x000fe400078ec0ff */
[C---:B------:R-:W-:Y:S02]  /*9ce0*/  LOP3.LUT R26, R0.reuse, 0x60, RZ, 0xc0, !PT ;  /* 0x00000060001a7812 */ /* 0x040fe400078ec0ff */
[----:B------:R-:W-:Y:S01]  /*9cf0*/  LOP3.LUT R27, R0, 0x3, RZ, 0xc0, !PT ;  /* 0x00000003001b7812 */ /* 0x000fe200078ec0ff */
[----:B------:R-:W-:Y:S01]  /*9d00*/  IMAD.SHL.U32 R30, R24, 0x40, RZ ;  /* 0x00000040181e7824 */ /* 0x000fe200078e00ff */
[----:B------:R-:W-:-:S04]  /*9d10*/  SHF.R.U32.HI R26, RZ, 0x1, R26 ;  /* 0x00000001ff1a7819 */ /* 0x000fc8000001161a */
[----:B------:R-:W-:Y:S01]  /*9d20*/  IADD3 R29, RZ, -R26, -R25 ;  /* 0x8000001aff1d7210 */ /* 0x000fe20007ffe819 */
[----:B--2---:R-:W-:Y:S02]  /*9d30*/  IMAD R43, R3, 0xa0, RZ ;  /* 0x000000a0032b7824 */ /* 0x004fe400078e02ff */
[----:B------:R0:W5:Y:S02]  /*9d40*/  LDL.LU R3, [R1+0x190] ;  /* 0x0001900001037983 */ /* 0x0001640000300800 */
[----:B------:R-:W-:Y:S01]  /*9d50*/  IMAD R29, R24, -0x40, R29 ;  /* 0xffffffc0181d7824 */ /* 0x000fe200078e021d */
[----:B------:R-:W-:Y:S01]  /*9d60*/  LOP3.LUT R45, R30, 0x40, R25, 0xe2, !PT ;  /* 0x000000401e2d7812 */ /* 0x000fe200078ee219 */
[----:B----4-:R-:W-:Y:S01]  /*9d70*/  IMAD R24, R27, -0x2, R28 ;  /* 0xfffffffe1b187824 */ /* 0x010fe200078e021c */
[----:B------:R-:W-:Y:S01]  /*9d80*/  ISETP.GE.AND P0, PT, R43, R28, PT ;  /* 0x0000001c2b00720c */ /* 0x000fe20003f06270 */
[C---:B---3--:R-:W-:Y:S02]  /*9d90*/  IMAD.SHL.U32 R44, R2.reuse, 0x100, RZ ;  /* 0x00000100022c7824 */ /* 0x048fe400078e00ff */
[----:B------:R-:W-:-:S02]  /*9da0*/  IMAD.WIDE R40, R2, 0x100, RZ ;  /* 0x0000010002287825 */ /* 0x000fc400078e02ff */
[----:B------:R0:W5:Y:S04]  /*9db0*/  LDL.LU R2, [R1+0x18c] ;  /* 0x00018c0001027983 */ /* 0x0001680000300800 */
[----:B------:R0:W5:Y:S01]  /*9dc0*/  LDL.LU R0, [R1+0x188] ;  /* 0x0001880001007983 */ /* 0x0001620000300800 */
[C---:B------:R-:W-:Y:S01]  /*9dd0*/  ISETP.GE.OR P0, PT, R44.reuse, UR11, P0 ;  /* 0x0000000b2c007c0c */ /* 0x040fe20008706670 */
[----:B------:R-:W-:Y:S01]  /*9de0*/  IMAD.MOV.U32 R42, RZ, RZ, -0x1 ;  /* 0xffffffffff2a7424 */ /* 0x000fe200078e00ff */
[----:B------:R-:W-:Y:S02]  /*9df0*/  IADD3 R44, -R44, UR11, R29 ;  /* 0x0000000b2c2c7c10 */ /* 0x000fe4000fffe11d */
[----:B------:R-:W-:Y:S01]  /*9e00*/  LOP3.LUT R32, R43, 0x6, R32, 0xf8, !PT ;  /* 0x000000062b207812 */ /* 0x000fe200078ef820 */
[----:B------:R-:W-:Y:S01]  /*9e10*/  IMAD.IADD R43, R24, 0x1, -R43 ;  /* 0x00000001182b7824 */ /* 0x000fe200078e0a2b */
[----:B------:R-:W-:-:S07]  /*9e20*/  LOP3.LUT R45, R40, R45, R26, 0xfe, !PT ;  /* 0x0000002d282d7212 */ /* 0x000fce00078efe1a */
[----:B0-----:R-:W-:Y:S05]  /*9e30*/  @P0 BRA `(.L_x_35) ;  /* 0x000000b8008c0947 */ /* 0x001fea0003800000 */
[----:B------:R-:W0:Y:S01]  /*9e40*/  LDC.64 R28, c[0x0][0x5c8] ;  /* 0x00017200ff1c7b82 */ /* 0x000e220000000a00 */
[----:B------:R-:W-:Y:S01]  /*9e50*/  USHF.R.S32.HI UR12, URZ, 0x1f, UR13 ;  /* 0x0000001f3f0c7899 */ /* 0x000fe2000801140d */
[--C-:B------:R-:W-:Y:S01]  /*9e60*/  SHF.R.S32.HI R33, RZ, 0x1f, R32.reuse ;  /* 0x0000001fff217819 */ /* 0x100fe20000011420 */
[----:B------:R-:W-:Y:S01]  /*9e70*/  ULDC.64 UR14, c[0x0][0x5d0] ;  /* 0x00017400000e7ab9 */ /* 0x000fe20000000a00 */
[----:B------:R-:W-:Y:S01]  /*9e80*/  BSSY B0, `(.L_x_35) ;  /* 0x0000b9e000007945 */ /* 0x000fe20003800000 */
[----:B------:R-:W-:Y:S02]  /*9e90*/  UIMAD UR11, UR12, UR14, URZ ;  /* 0x0000000e0c0b72a4 */ /* 0x000fe4000f8e023f */
[----:B------:R-:W-:Y:S02]  /*9ea0*/  IMAD.U32 R27, RZ, RZ, UR14 ;  /* 0x0000000eff1b7e24 */ /* 0x000fe4000f8e00ff */
[----:B------:R-:W-:Y:S02]  /*9eb0*/  UIMAD UR11, UR13, UR15, UR11 ;  /* 0x0000000f0d0b72a4 */ /* 0x000fe4000f8e020b */
[----:B------:R-:W-:Y:S01]  /*9ec0*/  IMAD.WIDE.U32 R26, R27, UR13, R32 ;  /* 0x0000000d1b1a7c25 */ /* 0x000fe2000f8e0020 */
[----:B------:R-:W-:-:S03]  /*9ed0*/  ULDC.64 UR14, c[0x0][0x5c0] ;  /* 0x00017000000e7ab9 */ /* 0x000fc60000000a00 */
[----:B------:R-:W-:Y:S02]  /*9ee0*/  VIADD R27, R27, UR11 ;  /* 0x0000000b1b1b7c36 */ /* 0x000fe40008000000 */
[-C--:B0-----:R-:W-:Y:S01]  /*9ef0*/  IMAD R24, R41, R28.reuse, RZ ;  /* 0x0000001c29187224 */ /* 0x081fe200078e02ff */
[----:B------:R-:W-:Y:S01]  /*9f00*/  SHF.L.U64.HI R34, R28, 0x3, R29 ;  /* 0x000000031c227819 */ /* 0x000fe2000001021d */
[----:B------:R-:W-:-:S04]  /*9f10*/  IMAD.WIDE.U32 R26, R45, R28, R26 ;  /* 0x0000001c2d1a7225 */ /* 0x000fc800078e001a */
[----:B------:R-:W-:Y:S01]  /*9f20*/  IMAD R25, R45, R29, R24 ;  /* 0x0000001d2d197224 */ /* 0x000fe200078e0218 */
[----:B------:R-:W-:Y:S01]  /*9f30*/  IADD3 R24, P2, R26, UR14, RZ ;  /* 0x0000000e1a187c10 */ /* 0x000fe2000ff5e0ff */
[C---:B------:R-:W-:Y:S01]  /*9f40*/  IMAD.SHL.U32 R35, R28.reuse, 0x8, RZ ;  /* 0x000000081c237824 */ /* 0x040fe200078e00ff */
[----:B------:R-:W-:Y:S01]  /*9f50*/  LEA R30, P3, R28, R26, 0x7 ;  /* 0x0000001a1c1e7211 */ /* 0x000fe200078638ff */
[----:B------:R-:W-:-:S03]  /*9f60*/  IMAD.IADD R27, R27, 0x1, R25 ;  /* 0x000000011b1b7824 */ /* 0x000fc600078e0219 */
[----:B------:R-:W-:Y:S02]  /*9f70*/  IADD3 R26, P1, P0, R26, UR14, R35 ;  /* 0x0000000e1a1a7c10 */ /* 0x000fe4000f83e023 */
[----:B------:R-:W-:Y:S02]  /*9f80*/  IADD3.X R25, R27, UR15, RZ, P2, !PT ;  /* 0x0000000f1b197c10 */ /* 0x000fe400097fe4ff */
[----:B------:R-:W-:Y:S02]  /*9f90*/  FSETP.NEU.AND P2, PT, RZ, UR8, PT ;  /* 0x00000008ff007c0b */ /* 0x000fe4000bf4d000 */
[----:B------:R-:W-:Y:S02]  /*9fa0*/  LEA.HI.X R31, R28, R27, R29, 0x7, P3 ;  /* 0x0000001b1c1f7211 */ /* 0x000fe400018f3c1d */
[C---:B------:R-:W-:Y:S02]  /*9fb0*/  IADD3 R28, P3, R30.reuse, UR14, RZ ;  /* 0x0000000e1e1c7c10 */ /* 0x040fe4000ff7e0ff */
[----:B------:R-:W-:-:S02]  /*9fc0*/  IADD3 R30, P5, P6, R30, UR14, R35 ;  /* 0x0000000e1e1e7c10 */ /* 0x000fc4000febe023 */
[----:B------:R-:W-:Y:S02]  /*9fd0*/  IADD3.X R29, R31, UR15, RZ, P3, !PT ;  /* 0x0000000f1f1d7c10 */ /* 0x000fe40009ffe4ff */
[--C-:B------:R-:W-:Y:S02]  /*9fe0*/  IADD3.X R27, R27, UR15, R34.reuse, P1, P0 ;  /* 0x0000000f1b1b7c10 */ /* 0x100fe40008fe0422 */
[----:B------:R-:W-:Y:S01]  /*9ff0*/  IADD3.X R31, R31, UR15, R34, P5, P6 ;  /* 0x0000000f1f1f7c10 */ /* 0x000fe2000afec422 */
[----:B------:R-:W-:Y:S06]  /*a000*/  @!P2 BRA `(.L_x_36) ;  /* 0x000000880094a947 */ /* 0x000fec0003800000 */
[----:B------:R-:W-:Y:S01]  /*a010*/  ULDC.64 UR14, c[0x0][0x5b8] ;  /* 0x00016e00000e7ab9 */ /* 0x000fe20000000a00 */
[----:B------:R-:W-:Y:S01]  /*a020*/  ISETP.GE.AND P3, PT, R44, 0x1, PT ;  /* 0x000000012c00780c */ /* 0x000fe20003f66270 */
[----:B------:R-:W-:Y:S02]  /*a030*/  UIMAD UR11, UR12, UR14, URZ ;  /* 0x0000000e0c0b72a4 */ /* 0x000fe4000f8e023f */
[----:B------:R-:W-:Y:S01]  /*a040*/  IMAD.U32 R35, RZ, RZ, UR14 ;  /* 0x0000000eff237e24 */ /* 0x000fe2000f8e00ff */
[----:B------:R-:W-:Y:S01]  /*a050*/  BSSY B1, `(.L_x_37) ;  /* 0x0000010000017945 */ /* 0x000fe20003800000 */
[----:B------:R-:W-:Y:S01]  /*a060*/  ISETP.LT.OR P1, PT, R43, 0x1, !P3 ;  /* 0x000000012b00780c */ /* 0x000fe20005f21670 */
[----:B------:R-:W-:Y:S02]  /*a070*/  UIMAD UR11, UR13, UR15, UR11 ;  /* 0x0000000f0d0b72a4 */ /* 0x000fe4000f8e020b */
[----:B------:R-:W-:Y:S01]  /*a080*/  IMAD.WIDE.U32 R32, R35, UR13, R32 ;  /* 0x0000000d23207c25 */ /* 0x000fe2000f8e0020 */
[----:B------:R-:W-:Y:S01]  /*a090*/  ULDC.64 UR12, c[0x0][0x5b0] ;  /* 0x00016c00000c7ab9 */ /* 0x000fe20000000a00 */
[----:B------:R-:W-:-:S02]  /*a0a0*/  ULDC.64 UR14, c[0x0][0x5a8] ;  /* 0x00016a00000e7ab9 */ /* 0x000fc40000000a00 */
[----:B------:R-:W-:Y:S02]  /*a0b0*/  IMAD.MOV.U32 R38, RZ, RZ, R32 ;  /* 0x000000ffff267224 */ /* 0x000fe400078e0020 */
[----:B------:R-:W-:Y:S02]  /*a0c0*/  VIADD R39, R33, UR11 ;  /* 0x0000000b21277c36 */ /* 0x000fe40008000000 */
[----:B------:R-:W-:Y:S02]  /*a0d0*/  IMAD R34, R41, UR12, RZ ;  /* 0x0000000c29227c24 */ /* 0x000fe4000f8e02ff */
[----:B------:R-:W-:-:S04]  /*a0e0*/  IMAD.WIDE.U32 R32, R45, UR12, R38 ;  /* 0x0000000c2d207c25 */ /* 0x000fc8000f8e0026 */
[--C-:B------:R-:W-:Y:S01]  /*a0f0*/  IMAD R35, R45, UR13, R34.reuse ;  /* 0x0000000d2d237c24 */ /* 0x100fe2000f8e0222 */
[----:B------:R-:W-:Y:S02]  /*a100*/  IADD3 R32, P0, R32, UR14, RZ ;  /* 0x0000000e20207c10 */ /* 0x000fe4000ff1e0ff */
[----:B------:R-:W-:Y:S02]  /*a110*/  PRMT R34, RZ, 0x7610, R34 ;  /* 0x00007610ff227816 */ /* 0x000fe40000000022 */
[----:B------:R-:W-:Y:S01]  /*a120*/  IADD3.X R33, R33, UR15, R35, P0, !PT ;  /* 0x0000000f21217c10 */ /* 0x000fe200087fe423 */
[----:B------:R-:W-:Y:S08]  /*a130*/  @P1 BRA `(.L_x_38) ;  /* 0x0000000000041947 */ /* 0x000ff00003800000 */
[----:B------:R0:W5:Y:S02]  /*a140*/  LDG.E.U8 R34, desc[UR42][R32.64] ;  /* 0x0000002a20227981 */ /* 0x000164000c1e1100 */
.L_x_38:
[----:B------:R-:W-:Y:S05]  /*a150*/  BSYNC B1 ;  /* 0x0000000000017941 */ /* 0x000fea0003800000 */
.L_x_37:
[----:B-----5:R-:W-:Y:S01]  /*a160*/  LOP3.LUT R34, R34, 0xff, RZ, 0xc0, !PT ;  /* 0x000000ff22227812 */ /* 0x020fe200078ec0ff */
[----:B------:R-:W-:Y:S01]  /*a170*/  BSSY B1, `(.L_x_39) ;  /* 0x000000b000017945 */ /* 0x000fe20003800000 */
[----:B------:R-:W-:Y:S02]  /*a180*/  ISETP.LT.OR P0, PT, R43, 0x2, !P3 ;  /* 0x000000022b00780c */ /* 0x000fe40005f01670 */
[----:B------:R-:W-:-:S05]  /*a190*/  F2FP.F16.E4M3.UNPACK_B R34, R34 ;  /* 0x00000022ff22723e */ /* 0x000fca00020006ff */
[----:B------:R-:W-:-:S05]  /*a1a0*/  HADD2.F32 R34, -RZ, R34.H0_H0 ;  /* 0x20000022ff227230 */ /* 0x000fca0000004100 */
[----:B------:R-:W-:Y:S01]  /*a1b0*/  FMUL R35, R34, UR8 ;  /* 0x0000000822237c20 */ /* 0x000fe20008400000 */
[----:B------:R-:W-:-:S03]  /*a1c0*/  PRMT R34, RZ, 0x7610, R34 ;  /* 0x00007610ff227816 */ /* 0x000fc60000000022 */
[----:B------:R-:W-:-:S05]  /*a1d0*/  FFMA R35, R228, UR7, R35 ;  /* 0x00000007e4237c23 */ /* 0x000fca0008000023 */
[----:B------:R-:W-:-:S05]  /*a1e0*/  F2FP.SATFINITE.E4M3.F32.PACK_AB_MERGE_C R35, RZ, R35, RZ ;  /* 0x00000023ff23723e */ /* 0x000fca00048070ff */
[----:B------:R2:W-:Y:S01]  /*a1f0*/  @!P1 STG.E.U8 desc[UR42][R24.64], R35 ;  /* 0x0000002318009986 */ /* 0x0005e2000c10112a */
[----:B------:R-:W-:Y:S05]  /*a200*/  @P0 BRA `(.L_x_40) ;  /* 0x0000000000040947 */ /* 0x000fea0003800000 */
[----:B------:R3:W5:Y:S02]  /*a210*/  LDG.E.U8 R34, desc[UR42][R32.64+0x1] ;  /* 0x0000012a20227981 */ /* 0x000764000c1e1100 */
.L_x_40:
[----:B------:R-:W-:Y:S05]  /*a220*/  BSYNC B1 ;  /* 0x0000000000017941 */ /* 0x000fea0003800000 */
.L_x_39:
[----:B-----5:R-:W-:Y:S01]  /*a230*/  LOP3.LUT R34, R34, 0xff, RZ, 0xc0, !PT ;  /* 0x000000ff22227812 */ /* 0x020fe200078ec0ff */
[----:B------:R-:W-:Y:S01]  /*a240*/  BSSY B1, `(.L_x_41) ;  /* 0x0000013000017945 */ /* 0x000fe20003800000 */
[----:B------:R-:W-:Y:S02]  /*a250*/  IADD3 R37, P1, R45, 0x8, RZ ;  /* 0x000000082d257810 */ /* 0x000fe40007f3e0ff */
[----:B------:R-:W-:Y:S02]  /*a260*/  F2FP.F16.E4M3.UNPACK_B R34, R34 ;  /* 0x00000022ff22723e */ /* 0x000fe400020006ff */
[----:B------:R-:W-:Y:S01]  /*a270*/  ISETP.GE.AND P2, PT, R44, 0x9, PT ;  /* 0x000000092c00780c */ /* 0x000fe20003f46270 */
[----:B--2---:R-:W-:Y:S02]  /*a280*/  IMAD.X R35, RZ, RZ, R41, P1 ;  /* 0x000000ffff237224 */ /* 0x004fe400008e0629 */
[----:B------:R-:W-:Y:S01]  /*a290*/  HADD2.F32 R34, -RZ, R34.H0_H0 ;  /* 0x20000022ff227230 */ /* 0x000fe20000004100 */
[----:B------:R-:W-:Y:S01]  /*a2a0*/  ISETP.LT.OR P5, PT, R43, 0x1, !P2 ;  /* 0x000000012b00780c */ /* 0x000fe200057a1670 */
[----:B------:R-:W-:-:S03]  /*a2b0*/  IMAD R46, R35, UR12, RZ ;  /* 0x0000000c232e7c24 */ /* 0x000fc6000f8e02ff */
[----:B------:R-:W-:Y:S01]  /*a2c0*/  FMUL R36, R34, UR8 ;  /* 0x0000000822247c20 */ /* 0x000fe20008400000 */
[----:B------:R-:W-:-:S04]  /*a2d0*/  IMAD.WIDE.U32 R34, R37, UR12, R38 ;  /* 0x0000000c25227c25 */ /* 0x000fc8000f8e0026 */
[----:B------:R-:W-:Y:S01]  /*a2e0*/  FFMA R36, R227, UR7, R36 ;  /* 0x00000007e3247c23 */ /* 0x000fe20008000024 */
[----:B------:R-:W-:Y:S01]  /*a2f0*/  IMAD R37, R37, UR13, R46 ;  /* 0x0000000d25257c24 */ /* 0x000fe2000f8e022e */
[----:B------:R-:W-:-:S03]  /*a300*/  IADD3 R34, P1, R34, UR14, RZ ;  /* 0x0000000e22227c10 */ /* 0x000fc6000ff3e0ff */
[----:B------:R-:W-:Y:S02]  /*a310*/  F2FP.SATFINITE.E4M3.F32.PACK_AB_MERGE_C R47, RZ, R36, RZ ;  /* 0x00000024ff2f723e */ /* 0x000fe400048070ff */
[----:B------:R-:W-:Y:S02]  /*a320*/  IADD3.X R35, R35, UR15, R37, P1, !PT ;  /* 0x0000000f23237c10 */ /* 0x000fe40008ffe425 */
[----:B------:R-:W-:Y:S01]  /*a330*/  PRMT R36, RZ, 0x7610, R36 ;  /* 0x00007610ff247816 */ /* 0x000fe20000000024 */
[----:B------:R2:W-:Y:S01]  /*a340*/  @!P0 STG.E.U8 desc[UR42][R24.64+0x1], R47 ;  /* 0x0000012f18008986 */ /* 0x0005e2000c10112a */
[----:B------:R-:W-:Y:S05]  /*a350*/  @P5 BRA `(.L_x_42) ;  /* 0x0000000000045947 */ /* 0x000fea0003800000 */
[----:B------:R4:W5:Y:S02]  /*a360*/  LDG.E.U8 R36, desc[UR42][R34.64] ;  /* 0x0000002a22247981 */ /* 0x000964000c1e1100 */
.L_x_42:
[----:B------:R-:W-:Y:S05]  /*a370*/  BSYNC B1 ;  /* 0x0000000000017941 */ /* 0x000fea0003800000 */
.L_x_41:
        /* <DEDUP_REMOVED lines=12> */
.L_x_44:
[----:B------:R-:W-:Y:S05]  /*a440*/  BSYNC B1 ;  /* 0x0000000000017941 */ /* 0x000fea0003800000 */
.L_x_43:
[----:B-----5:R-:W-:Y:S01]  /*a450*/  LOP3.LUT R36, R36, 0xff, RZ, 0xc0, !PT ;  /* 0x000000ff24247812 */ /* 0x020fe200078ec0ff */
[----:B------:R-:W-:Y:S01]  /*a460*/  BSSY B1, `(.L_x_45) ;  /* 0x000000b000017945 */ /* 0x000fe20003800000 */
[----:B------:R-:W-:Y:S02]  /*a470*/  ISETP.LT.OR P1, PT, R43, 0x9, !P3 ;  /* 0x000000092b00780c */ /* 0x000fe40005f21670 */
[----:B------:R-:W-:-:S05]  /*a480*/  F2FP.F16.E4M3.UNPACK_B R36, R36 ;  /* 0x00000024ff24723e */ /* 0x000fca00020006ff */
[----:B------:R-:W-:-:S05]  /*a490*/  HADD2.F32 R36, -RZ, R36.H0_H0 ;  /* 0x20000024ff247230 */ /* 0x000fca0000004100 */
[----:B------:R-:W-:-:S04]  /*a4a0*/  FMUL R36, R36, UR8 ;  /* 0x0000000824247c20 */ /* 0x000fc80008400000 */
[----:B------:R-:W-:-:S05]  /*a4b0*/  FFMA R36, R225, UR7, R36 ;  /* 0x00000007e1247c23 */ /* 0x000fca0008000024 */
[----:B0-----:R-:W-:Y:S02]  /*a4c0*/  F2FP.SATFINITE.E4M3.F32.PACK_AB_MERGE_C R37, RZ, R36, RZ ;  /* 0x00000024ff25723e */ /* 0x001fe400048070ff */
[----:B------:R-:W-:-:S03]  /*a4d0*/  PRMT R36, RZ, 0x7610, R36 ;  /* 0x00007610ff247816 */ /* 0x000fc60000000024 */
[----:B------:R0:W-:Y:S01]  /*a4e0*/  @!P0 STG.E.U8 desc[UR42][R26.64+0x1], R37 ;  /* 0x000001251a008986 */ /* 0x0001e2000c10112a */
[----:B------:R-:W-:Y:S05]  /*a4f0*/  @P1 BRA `(.L_x_46) ;  /* 0x0000000000041947 */ /* 0x000fea0003800000 */
[----:B------:R0:W5:Y:S02]  /*a500*/  LDG.E.U8 R36, desc[UR42][R32.64+0x8] ;  /* 0x0000082a20247981 */ /* 0x000164000c1e1100 */
.L_x_46:
[----:B------:R-:W-:Y:S05]  /*a510*/  BSYNC B1 ;  /* 0x0000000000017941 */ /* 0x000fea0003800000 */
.L_x_45:
[----:B-----5:R-:W-:Y:S01]  /*a520*/  LOP3.LUT R36, R36, 0xff, RZ, 0xc0, !PT ;  /* 0x000000ff24247812 */ /* 0x020fe200078ec0ff */
[----:B------:R-:W-:Y:S01]  /*a530*/  BSSY B1, `(.L_x_47) ;  /* 0x000000b000017945 */ /* 0x000fe20003800000 */
[----:B------:R-:W-:Y:S02]  /*a540*/  ISETP.LT.OR P0, PT, R43, 0xa, !P3 ;  /* 0x0000000a2b00780c */ /* 0x000fe40005f01670 */
[----:B------:R-:W-:-:S05]  /*a550*/  F2FP.F16.E4M3.UNPACK_B R36, R36 ;  /* 0x00000024ff24723e */ /* 0x000fca00020006ff */
[----:B------:R-:W-:-:S05]  /*a560*/  HADD2.F32 R36, -RZ, R36.H0_H0 ;  /* 0x20000024ff247230 */ /* 0x000fca0000004100 */
[----:B0-----:R-:W-:Y:S01]  /*a570*/  FMUL R37, R36, UR8 ;  /* 0x0000000824257c20 */ /* 0x001fe20008400000 */
[----:B------:R-:W-:-:S03]  /*a580*/  PRMT R36, RZ, 0x7610, R36 ;  /* 0x00007610ff247816 */ /* 0x000fc60000000024 */
[----:B------:R-:W-:-:S05]  /*a590*/  FFMA R37, R224, UR7, R37 ;  /* 0x00000007e0257c23 */ /* 0x000fca0008000025 */
[----:B------:R-:W-:-:S05]  /*a5a0*/  F2FP.SATFINITE.E4M3.F32.PACK_AB_MERGE_C R37, RZ, R37, RZ ;  /* 0x00000025ff25723e */ /* 0x000fca00048070ff */
[----:B------:R0:W-:Y:S01]  /*a5b0*/  @!P1 STG.E.U8 desc[UR42][R24.64+0x8], R37 ;  /* 0x0000082518009986 */ /* 0x0001e2000c10112a */
[----:B------:R-:W-:Y:S05]  /*a5c0*/  @P0 BRA `(.L_x_48) ;  /* 0x0000000000040947 */ /* 0x000fea0003800000 */
[----:B------:R0:W5:Y:S02]  /*a5d0*/  LDG.E.U8 R36, desc[UR42][R32.64+0x9] ;  /* 0x0000092a20247981 */ /* 0x000164000c1e1100 */
.L_x_48:
[----:B------:R-:W-:Y:S05]  /*a5e0*/  BSYNC B1 ;  /* 0x0000000000017941 */ /* 0x000fea0003800000 */
.L_x_47:
        /* <DEDUP_REMOVED lines=12> */
.L_x_50:
[----:B------:R-:W-:Y:S05]  /*a6b0*/  BSYNC B1 ;  /* 0x0000000000017941 */ /* 0x000fea0003800000 */
.L_x_49:
        /* <DEDUP_REMOVED lines=12> */
.L_x_52:
[----:B------:R-:W-:Y:S05]  /*a780*/  BSYNC B1 ;  /* 0x0000000000017941 */ /* 0x000fea0003800000 */
.L_x_51:
        /* <DEDUP_REMOVED lines=12> */
.L_x_54:
[----:B------:R-:W-:Y:S05]  /*a850*/  BSYNC B1 ;  /* 0x0000000000017941 */ /* 0x000fea0003800000 */
.L_x_53:
        /* <DEDUP_REMOVED lines=12> */
.L_x_56:
[----:B------:R-:W-:Y:S05]  /*a920*/  BSYNC B1 ;  /* 0x0000000000017941 */ /* 0x000fea0003800000 */
.L_x_55:
        /* <DEDUP_REMOVED lines=12> */
.L_x_58:
[----:B------:R-:W-:Y:S05]  /*a9f0*/  BSYNC B1 ;  /* 0x0000000000017941 */ /* 0x000fea0003800000 */
.L_x_57:
        /* <DEDUP_REMOVED lines=12> */
.L_x_60:
[----:B------:R-:W-:Y:S05]  /*aac0*/  BSYNC B1 ;  /* 0x0000000000017941 */ /* 0x000fea0003800000 */
.L_x_59:
        /* <DEDUP_REMOVED lines=12> */
.L_x_62:
[----:B------:R-:W-:Y:S05]  /*ab90*/  BSYNC B1 ;  /* 0x0000000000017941 */ /* 0x000fea0003800000 */
.L_x_61:
        /* <DEDUP_REMOVED lines=12> */
.L_x_64:
[----:B------:R-:W-:Y:S05]  /*ac60*/  BSYNC B1 ;  /* 0x0000000000017941 */ /* 0x000fea0003800000 */
.L_x_63:
        /* <DEDUP_REMOVED lines=12> */
.L_x_66:
[----:B------:R-:W-:Y:S05]  /*ad30*/  BSYNC B1 ;  /* 0x0000000000017941 */ /* 0x000fea0003800000 */
.L_x_65:
        /* <DEDUP_REMOVED lines=12> */
.L_x_68:
[----:B------:R-:W-:Y:S05]  /*ae00*/  BSYNC B1 ;  /* 0x0000000000017941 */ /* 0x000fea0003800000 */
.L_x_67:
[----:B-----5:R-:W-:Y:S01]  /*ae10*/  LOP3.LUT R36, R36, 0xff, RZ, 0xc0, !PT ;  /* 0x000000ff24247812 */ /* 0x020fe200078ec0ff */
[----:B------:R-:W-:Y:S01]  /*ae20*/  BSSY B1, `(.L_x_69) ;  /* 0x0000013000017945 */ /* 0x000fe20003800000 */
[----:B--2---:R-:W-:Y:S02]  /*ae30*/  IADD3 R47, P0, R45, 0x80, RZ ;  /* 0x000000802d2f7810 */ /* 0x004fe40007f1e0ff */
[----:B------:R-:W-:Y:S02]  /*ae40*/  F2FP.F16.E4M3.UNPACK_B R36, R36 ;  /* 0x00000024ff24723e */ /* 0x000fe400020006ff */
[----:B------:R-:W-:Y:S01]  /*ae50*/  ISETP.GE.AND P1, PT, R44, 0x81, PT ;  /* 0x000000812c00780c */ /* 0x000fe20003f26270 */
[----:B0-----:R-:W-:Y:S02]  /*ae60*/  IMAD.X R37, RZ, RZ, R41, P0 ;  /* 0x000000ffff257224 */ /* 0x001fe400000e0629 */
        /* <DEDUP_REMOVED lines=14> */
.L_x_70:
[----:B------:R-:W-:Y:S05]  /*af50*/  BSYNC B1 ;  /* 0x0000000000017941 */ /* 0x000fea0003800000 */
.L_x_69:
        /* <DEDUP_REMOVED lines=12> */
.L_x_72:
[----:B------:R-:W-:Y:S05]  /*b020*/  BSYNC B1 ;  /* 0x0000000000017941 */ /* 0x000fea0003800000 */
.L_x_71:
[----:B-----5:R-:W-:Y:S01]  /*b030*/  LOP3.LUT R46, R46, 0xff, RZ, 0xc0, !PT ;  /* 0x000000ff2e2e7812 */ /* 0x020fe200078ec0ff */
[----:B------:R-:W-:Y:S01]  /*b040*/  BSSY B1, `(.L_x_73) ;  /* 0x0000013000017945 */ /* 0x000fe20003800000 */
[----:B------:R-:W-:Y:S02]  /*b050*/  IADD3 R45, P0, R45, 0x88, RZ ;  /* 0x000000882d2d7810 */ /* 0x000fe40007f1e0ff */
[----:B------:R-:W-:-:S03]  /*b060*/  F2FP.F16.E4M3.UNPACK_B R46, R46 ;  /* 0x0000002eff2e723e */ /* 0x000fc600020006ff */
[----:B------:R-:W-:Y:S01]  /*b070*/  IMAD.X R40, RZ, RZ, R41, P0 ;  /* 0x000000ffff287224 */ /* 0x000fe200000e0629 */
[----:B------:R-:W-:Y:S01]  /*b080*/  ISETP.GE.AND P0, PT, R44, 0x89, PT ;  /* 0x000000892c00780c */ /* 0x000fe20003f06270 */
[----:B------:R-:W-:Y:S02]  /*b090*/  HADD2.F32 R46, -RZ, R46.H0_H0 ;  /* 0x2000002eff2e7230 */ /* 0x000fe40000004100 */
[----:B------:R-:W-:Y:S02]  /*b0a0*/  IMAD R40, R40, UR12, RZ ;  /* 0x0000000c28287c24 */ /* 0x000fe4000f8e02ff */
[----:B------:R-:W-:-:S04]  /*b0b0*/  IMAD.WIDE.U32 R38, R45, UR12, R38 ;  /* 0x0000000c2d267c25 */ /* 0x000fc8000f8e0026 */
[----:B------:R-:W-:Y:S01]  /*b0c0*/  FMUL R46, R46, UR8 ;  /* 0x000000082e2e7c20 */ /* 0x000fe20008400000 */
[----:B------:R-:W-:-:S03]  /*b0d0*/  IMAD R45, R45, UR13, R40 ;  /* 0x0000000d2d2d7c24 */ /* 0x000fc6000f8e0228 */
[----:B------:R-:W-:Y:S01]  /*b0e0*/  FFMA R46, R211, UR7, R46 ;  /* 0x00000007d32e7c23 */ /* 0x000fe2000800002e */
[----:B------:R-:W-:Y:S02]  /*b0f0*/  IADD3 R38, P6, R38, UR14, RZ ;  /* 0x0000000e26267c10 */ /* 0x000fe4000ffde0ff */
[----:B------:R-:W-:Y:S02]  /*b100*/  PRMT R40, RZ, 0x7610, R40 ;  /* 0x00007610ff287816 */ /* 0x000fe40000000028 */
[----:B------:R-:W-:Y:S02]  /*b110*/  F2FP.SATFINITE.E4M3.F32.PACK_AB_MERGE_C R41, RZ, R46, RZ ;  /* 0x0000002eff29723e */ /* 0x000fe400048070ff */
[----:B------:R-:W-:-:S03]  /*b120*/  IADD3.X R39, R39, UR15, R45, P6, !PT ;  /* 0x0000000f27277c10 */ /* 0x000fc6000b7fe42d */
[----:B------:R0:W-:Y:S01]  /*b130*/  @!P5 STG.E.U8 desc[UR42][R28.64+0x1], R41 ;  /* 0x000001291c00d986 */ /* 0x0001e2000c10112a */
[----:B------:R-:W-:-:S13]  /*b140*/  ISETP.LT.OR P5, PT, R43, 0x1, !P0 ;  /* 0x000000012b00780c */ /* 0x000fda00047a1670 */
[----:B0-----:R-:W-:Y:S05]  /*b150*/  @P5 BRA `(.L_x_74) ;  /* 0x0000000000045947 */ /* 0x001fea0003800000 */
[----:B------:R0:W5:Y:S02]  /*b160*/  LDG.E.U8 R40, desc[UR42][R38.64] ;  /* 0x0000002a26287981 */ /* 0x000164000c1e1100 */
.L_x_74:
[----:B------:R-:W-:Y:S05]  /*b170*/  BSYNC B1 ;  /* 0x0000000000017941 */ /* 0x000fea0003800000 */
.L_x_73:
        /* <DEDUP_REMOVED lines=12> */
.L_x_76:
[----:B------:R-:W-:Y:S05]  /*b240*/  BSYNC B1 ;  /* 0x0000000000017941 */ /* 0x000fea0003800000 */
.L_x_75:
        /* <DEDUP_REMOVED lines=12> */
.L_x_78:
[----:B------:R-:W-:Y:S05]  /*b310*/  BSYNC B1 ;  /* 0x0000000000017941 */ /* 0x000fea0003800000 */
.L_x_77:
        /* <DEDUP_REMOVED lines=12> */
.L_x_80:
[----:B------:R-:W-:Y:S05]  /*b3e0*/  BSYNC B1 ;  /* 0x0000000000017941 */ /* 0x000fea0003800000 */
.L_x_79:
        /* <DEDUP_REMOVED lines=12> */
.L_x_82:
[----:B------:R-:W-:Y:S05]  /*b4b0*/  BSYNC B1 ;  /* 0x0000000000017941 */ /* 0x000fea0003800000 */
.L_x_81:
        /* <DEDUP_REMOVED lines=12> */
.L_x_84:
[----:B------:R-:W-:Y:S05]  /*b580*/  BSYNC B1 ;  /* 0x0000000000017941 */ /* 0x000fea0003800000 */
.L_x_83:
        /* <DEDUP_REMOVED lines=12> */
.L_x_86:
[----:B------:R-:W-:Y:S05]  /*b650*/  BSYNC B1 ;  /* 0x0000000000017941 */ /* 0x000fea0003800000 */
.L_x_85:
        /* <DEDUP_REMOVED lines=12> */
.L_x_88:
[----:B------:R-:W-:Y:S05]  /*b720*/  BSYNC B1 ;  /* 0x0000000000017941 */ /* 0x000fea0003800000 */
.L_x_87:
        /* <DEDUP_REMOVED lines=12> */
.L_x_90:
[----:B------:R-:W-:Y:S05]  /*b7f0*/  BSYNC B1 ;  /* 0x0000000000017941 */ /* 0x000fea0003800000 */
.L_x_89:
        /* <DEDUP_REMOVED lines=12> */
.L_x_92:
[----:B------:R-:W-:Y:S05]  /*b8c0*/  BSYNC B1 ;  /* 0x0000000000017941 */ /* 0x000fea0003800000 */
.L_x_91:
        /* <DEDUP_REMOVED lines=12> */
.L_x_94:
[----:B------:R-:W-:Y:S05]  /*b990*/  BSYNC B1 ;  /* 0x0000000000017941 */ /* 0x000fea0003800000 */
.L_x_93:
        /* <DEDUP_REMOVED lines=12> */
.L_x_96:
[----:B------:R-:W-:Y:S05]  /*ba60*/  BSYNC B1 ;  /* 0x0000000000017941 */ /* 0x000fea0003800000 */
.L_x_95:
        /* <DEDUP_REMOVED lines=12> */
.L_x_98:
[----:B------:R-:W-:Y:S05]  /*bb30*/  BSYNC B1 ;  /* 0x0000000000017941 */ /* 0x000fea0003800000 */
.L_x_97:
        /* <DEDUP_REMOVED lines=12> */
.L_x_100:
[----:B------:R-:W-:Y:S05]  /*bc00*/  BSYNC B1 ;  /* 0x0000000000017941 */ /* 0x000fea0003800000 */
.L_x_99:
        /* <DEDUP_REMOVED lines=12> */
.L_x_102:
[----:B------:R-:W-:Y:S05]  /*bcd0*/  BSYNC B1 ;  /* 0x0000000000017941 */ /* 0x000fea0003800000 */
.L_x_101:
        /* <DEDUP_REMOVED lines=12> */
.L_x_104:
[----:B------:R-:W-:Y:S05]  /*bda0*/  BSYNC B1 ;  /* 0x0000000000017941 */ /* 0x000fea0003800000 */
.L_x_103:
        /* <DEDUP_REMOVED lines=12> */
.L_x_106:
[----:B------:R-:W-:Y:S05]  /*be70*/  BSYNC B1 ;  /* 0x0000000000017941 */ /* 0x000fea0003800000 */
.L_x_105:
        /* <DEDUP_REMOVED lines=12> */
.L_x_108:
[----:B------:R-:W-:Y:S05]  /*bf40*/  BSYNC B1 ;  /* 0x0000000000017941 */ /* 0x000fea0003800000 */
.L_x_107:
        /* <DEDUP_REMOVED lines=12> */
.L_x_110:
[----:B------:R-:W-:Y:S05]  /*c010*/  BSYNC B1 ;  /* 0x0000000000017941 */ /* 0x000fea0003800000 */
.L_x_109:
        /* <DEDUP_REMOVED lines=12> */
.L_x_112:
[----:B------:R-:W-:Y:S05]  /*c0e0*/  BSYNC B1 ;  /* 0x0000000000017941 */ /* 0x000fea0003800000 */
.L_x_111:
        /* <DEDUP_REMOVED lines=12> */
.L_x_114:
[----:B------:R-:W-:Y:S05]  /*c1b0*/  BSYNC B1 ;  /* 0x0000000000017941 */ /* 0x000fea0003800000 */
.L_x_113:
        /* <DEDUP_REMOVED lines=12> */
.L_x_116:
[----:B------:R-:W-:Y:S05]  /*c280*/  BSYNC B1 ;  /* 0x0000000000017941 */ /* 0x000fea0003800000 */
.L_x_115:
        /* <DEDUP_REMOVED lines=12> */
.L_x_118:
[----:B------:R-:W-:Y:S05]  /*c350*/  BSYNC B1 ;  /* 0x0000000000017941 */ /* 0x000fea0003800000 */
.L_x_117:
        /* <DEDUP_REMOVED lines=12> */
.L_x_120:
[----:B------:R-:W-:Y:S05]  /*c420*/  BSYNC B1 ;  /* 0x0000000000017941 */ /* 0x000fea0003800000 */
.L_x_119:
        /* <DEDUP_REMOVED lines=12> */
.L_x_122:
[----:B------:R-:W-:Y:S05]  /*c4f0*/  BSYNC B1 ;  /* 0x0000000000017941 */ /* 0x000fea0003800000 */
.L_x_121:
        /* <DEDUP_REMOVED lines=12> */
.L_x_124:
[----:B------:R-:W-:Y:S05]  /*c5c0*/  BSYNC B1 ;  /* 0x0000000000017941 */ /* 0x000fea0003800000 */
.L_x_123:
        /* <DEDUP_REMOVED lines=12> */
.L_x_126:
[----:B------:R-:W-:Y:S05]  /*c690*/  BSYNC B1 ;  /* 0x0000000000017941 */ /* 0x000fea0003800000 */
.L_x_125:
        /* <DEDUP_REMOVED lines=12> */
.L_x_128:
[----:B------:R-:W-:Y:S05]  /*c760*/  BSYNC B1 ;  /* 0x0000000000017941 */ /* 0x000fea0003800000 */
.L_x_127:
[----:B-----5:R-:W-:Y:S01]  /*c770*/  LOP3.LUT R40, R40, 0xff, RZ, 0xc0, !PT ;  /* 0x000000ff28287812 */ /* 0x020fe200078ec0ff */
[----:B------:R-:W-:Y:S01]  /*c780*/  BSSY B1, `(.L_x_129) ;  /* 0x000000b000017945 */ /* 0x000fe20003800000 */
[----:B------:R-:W-:Y:S02]  /*c790*/  ISETP.LT.OR P5, PT, R43, 0x39, !P2 ;  /* 0x000000392b00780c */ /* 0x000fe400057a1670 */
[----:B------:R-:W-:-:S05]  /*c7a0*/  F2FP.F16.E4M3.UNPACK_B R40, R40 ;  /* 0x00000028ff28723e */ /* 0x000fca00020006ff */
[----:B------:R-:W-:-:S05]  /*c7b0*/  HADD2.F32 R40, -RZ, R40.H0_H0 ;  /* 0x20000028ff287230 */ /* 0x000fca0000004100 */
[----:B------:R-:W-:-:S04]  /*c7c0*/  FMUL R40, R40, UR8 ;  /* 0x0000000828287c20 */ /* 0x000fc80008400000 */
[----:B------:R-:W-:Y:S01]  /*c7d0*/  FFMA R40, R23, UR7, R40 ;  /* 0x0000000717287c23 */ /* 0x000fe20008000028 */
[----:B------:R-:W-:-:S04]  /*c7e0*/  PRMT R23, RZ, 0x7610, R23 ;  /* 0x00007610ff177816 */ /* 0x000fc80000000017 */
[----:B0-----:R-:W-:-:S05]  /*c7f0*/  F2FP.SATFINITE.E4M3.F32.PACK_AB_MERGE_C R41, RZ, R40, RZ ;  /* 0x00000028ff29723e */ /* 0x001fca00048070ff */
[----:B------:R0:W-:Y:S01]  /*c800*/  @!P6 STG.E.U8 desc[UR42][R24.64+0x39], R41 ;  /* 0x000039291800e986 */ /* 0x0001e2000c10112a */
[----:B------:R-:W-:Y:S05]  /*c810*/  @P5 BRA `(.L_x_130) ;  /* 0x0000000000045947 */ /* 0x000fea0003800000 */
[----:B------:R0:W5:Y:S02]  /*c820*/  LDG.E.U8 R23, desc[UR42][R34.64+0x38] ;  /* 0x0000382a22177981 */ /* 0x000164000c1e1100 */
.L_x_130:
[----:B------:R-:W-:Y:S05]  /*c830*/  BSYNC B1 ;  /* 0x0000000000017941 */ /* 0x000fea0003800000 */
.L_x_129:
        /* <DEDUP_REMOVED lines=8> */
[----:B------:R-:W-:-:S05]  /*c8c0*/  F2FP.SATFINITE.E4M3.F32.PACK_AB_MERGE_C R23, RZ, R23, RZ ;  /* 0x00000017ff17723e */ /* 0x000fca00048070ff */
[----:B------:R0:W-:Y:S01]  /*c8d0*/  @!P5 STG.E.U8 desc[UR42][R26.64+0x38], R23 ;  /* 0x000038171a00d986 */ /* 0x0001e2000c10112a */
[----:B------:R-:W-:Y:S05]  /*c8e0*/  @P6 BRA `(.L_x_132) ;  /* 0x0000000000046947 */ /* 0x000fea0003800000 */
[----:B------:R0:W5:Y:S02]  /*c8f0*/  LDG.E.U8 R22, desc[UR42][R34.64+0x39] ;  /* 0x0000392a22167981 */ /* 0x000164000c1e1100 */
.L_x_132:
[----:B------:R-:W-:Y:S05]  /*c900*/  BSYNC B1 ;  /* 0x0000000000017941 */ /* 0x000fea0003800000 */
.L_x_131:
        /* <DEDUP_REMOVED lines=12> */
.L_x_134:
[----:B------:R-:W-:Y:S05]  /*c9d0*/  BSYNC B1 ;  /* 0x0000000000017941 */ /* 0x000fea0003800000 */
.L_x_133:
        /* <DEDUP_REMOVED lines=12> */
.L_x_136:
[----:B------:R-:W-:Y:S05]  /*caa0*/  BSYNC B1 ;  /* 0x0000000000017941 */ /* 0x000fea0003800000 */
.L_x_135:
        /* <DEDUP_REMOVED lines=12> */
.L_x_138:
[----:B------:R-:W-:Y:S05]  /*cb70*/  BSYNC B1 ;  /* 0x0000000000017941 */ /* 0x000fea0003800000 */
.L_x_137:
        /* <DEDUP_REMOVED lines=12> */
.L_x_140:
[----:B------:R-:W-:Y:S05]  /*cc40*/  BSYNC B1 ;  /* 0x0000000000017941 */ /* 0x000fea0003800000 */
.L_x_139:
        /* <DEDUP_REMOVED lines=12> */
.L_x_142:
[----:B------:R-:W-:Y:S05]  /*cd10*/  BSYNC B1 ;  /* 0x0000000000017941 */ /* 0x000fea0003800000 */
.L_x_141:
        /* <DEDUP_REMOVED lines=12> */
.L_x_144:
[----:B------:R-:W-:Y:S05]  /*cde0*/  BSYNC B1 ;  /* 0x0000000000017941 */ /* 0x000fea0003800000 */
.L_x_143:
        /* <DEDUP_REMOVED lines=12> */
.L_x_146:
[----:B------:R-:W-:Y:S05]  /*ceb0*/  BSYNC B1 ;  /* 0x0000000000017941 */ /* 0x000fea0003800000 */
.L_x_145:
        /* <DEDUP_REMOVED lines=12> */
.L_x_148:
[----:B------:R-:W-:Y:S05]  /*cf80*/  BSYNC B1 ;  /* 0x0000000000017941 */ /* 0x000fea0003800000 */
.L_x_147:
        /* <DEDUP_REMOVED lines=12> */
.L_x_150:
[----:B------:R-:W-:Y:S05]  /*d050*/  BSYNC B1 ;  /* 0x0000000000017941 */ /* 0x000fea0003800000 */
.L_x_149:
        /* <DEDUP_REMOVED lines=12> */
.L_x_152:
[----:B------:R-:W-:Y:S05]  /*d120*/  BSYNC B1 ;  /* 0x0000000000017941 */ /* 0x000fea0003800000 */
.L_x_151:
        /* <DEDUP_REMOVED lines=12> */
.L_x_154:
[----:B------:R-:W-:Y:S05]  /*d1f0*/  BSYNC B1 ;  /* 0x0000000000017941 */ /* 0x000fea0003800000 */
.L_x_153:
        /* <DEDUP_REMOVED lines=12> */
.L_x_156:
[----:B------:R-:W-:Y:S05]  /*d2c0*/  BSYNC B1 ;  /* 0x0000000000017941 */ /* 0x000fea0003800000 */
.L_x_155:
        /* <DEDUP_REMOVED lines=12> */
.L_x_158:
[----:B------:R-:W-:Y:S05]  /*d390*/  BSYNC B1 ;  /* 0x0000000000017941 */ /* 0x000fea0003800000 */
.L_x_157:
        /* <DEDUP_REMOVED lines=12> */
.L_x_160:
[----:B------:R-:W-:Y:S05]  /*d460*/  BSYNC B1 ;  /* 0x0000000000017941 */ /* 0x000fea0003800000 */
.L_x_159:
        /* <DEDUP_REMOVED lines=12> */
.L_x_162:
[----:B------:R-:W-:Y:S05]  /*d530*/  BSYNC B1 ;  /* 0x0000000000017941 */ /* 0x000fea0003800000 */
.L_x_161:
        /* <DEDUP_REMOVED lines=12> */
.L_x_164:
[----:B------:R-:W-:Y:S05]  /*d600*/  BSYNC B1 ;  /* 0x0000000000017941 */ /* 0x000fea0003800000 */
.L_x_163:
        /* <DEDUP_REMOVED lines=12> */
.L_x_166:
[----:B------:R-:W-:Y:S05]  /*d6d0*/  BSYNC B1 ;  /* 0x0000000000017941 */ /* 0x000fea0003800000 */
.L_x_165:
        /* <DEDUP_REMOVED lines=12> */
.L_x_168:
[----:B------:R-:W-:Y:S05]  /*d7a0*/  BSYNC B1 ;  /* 0x0000000000017941 */ /* 0x000fea0003800000 */
.L_x_167:
        /* <DEDUP_REMOVED lines=12> */
.L_x_170:
[----:B------:R-:W-:Y:S05]  /*d870*/  BSYNC B1 ;  /* 0x0000000000017941 */ /* 0x000fea0003800000 */
.L_x_169:
        /* <DEDUP_REMOVED lines=12> */
.L_x_172:
[----:B------:R-:W-:Y:S05]  /*d940*/  BSYNC B1 ;  /* 0x0000000000017941 */ /* 0x000fea0003800000 */
.L_x_171:
[----:B-----5:R-:W-:Y:S01]  /*d950*/  LOP3.LUT R2, R2, 0xff, RZ, 0xc0, !PT ;  /* 0x000000ff02027812 */ /* 0x020fe200078ec0ff */
[----:B------:R-:W-:Y:S01]  /*d960*/  BSSY B1, `(.L_x_173) ;  /* 0x000000b000017945 */ /* 0x000fe20003800000 */
[----:B------:R-:W-:Y:S02]  /*d970*/  ISETP.LT.OR P5, PT, R43, 0x49, !P3 ;  /* 0x000000492b00780c */ /* 0x000fe40005fa1670 */
[----:B------:R-:W-:-:S05]  /*d980*/  F2FP.F16.E4M3.UNPACK_B R2, R2 ;  /* 0x00000002ff02723e */ /* 0x000fca00020006ff */
[----:B------:R-:W-:-:S05]  /*d990*/  HADD2.F32 R2, -RZ, R2.H0_H0 ;  /* 0x20000002ff027230 */ /* 0x000fca0000004100 */
[----:B0-----:R-:W-:-:S04]  /*d9a0*/  FMUL R3, R2, UR8 ;  /* 0x0000000802037c20 */ /* 0x001fc80008400000 */
[----:B------:R-:W-:Y:S01]  /*d9b0*/  FFMA R3, R0, UR7, R3 ;  /* 0x0000000700037c23 */ /* 0x000fe20008000003 */
[----:B------:R-:W-:-:S04]  /*d9c0*/  PRMT R0, RZ, 0x7610, R0 ;  /* 0x00007610ff007816 */ /* 0x000fc80000000000 */
[----:B------:R-:W-:-:S05]  /*d9d0*/  F2FP.SATFINITE.E4M3.F32.PACK_AB_MERGE_C R3, RZ, R3, RZ ;  /* 0x00000003ff03723e */ /* 0x000fca00048070ff */
[----:B------:R0:W-:Y:S01]  /*d9e0*/  @!P6 STG.E.U8 desc[UR42][R26.64+0x41], R3 ;  /* 0x000041031a00e986 */ /* 0x0001e2000c10112a */
[----:B------:R-:W-:Y:S05]  /*d9f0*/  @P5 BRA `(.L_x_174) ;  /* 0x0000000000045947 */ /* 0x000fea0003800000 */
[----:B------:R0:W5:Y:S02]  /*da00*/  LDG.E.U8 R0, desc[UR42][R32.64+0x48] ;  /* 0x0000482a20007981 */ /* 0x000164000c1e1100 */
.L_x_174:
[----:B------:R-:W-:Y:S05]  /*da10*/  BSYNC B1 ;  /* 0x0000000000017941 */ /* 0x000fea0003800000 */
.L_x_173:
[----:B------:R-:W2:Y:S01]  /*da20*/  LDL.LU R2, [R1] ;  /* 0x0000000001027983 */ /* 0x000ea20000300800 */
[----:B-----5:R-:W-:Y:S01]  /*da30*/  LOP3.LUT R0, R0, 0xff, RZ, 0xc0, !PT ;  /* 0x000000ff00007812 */ /* 0x020fe200078ec0ff */
[----:B------:R-:W-:Y:S01]  /*da40*/  BSSY B1, `(.L_x_175) ;  /* 0x000000b000017945 */ /* 0x000fe20003800000 */
[----:B------:R-:W-:Y:S02]  /*da50*/  ISETP.LT.OR P6, PT, R43, 0x4a, !P3 ;  /* 0x0000004a2b00780c */ /* 0x000fe40005fc1670 */
[----:B------:R-:W-:-:S05]  /*da60*/  F2FP.F16.E4M3.UNPACK_B R0, R0 ;  /* 0x00000000ff00723e */ /* 0x000fca00020006ff */
[----:B------:R-:W-:-:S05]  /*da70*/  HADD2.F32 R0, -RZ, R0.H0_H0 ;  /* 0x20000000ff007230 */ /* 0x000fca0000004100 */
[----:B------:R-:W-:-:S04]  /*da80*/  FMUL R0, R0, UR8 ;  /* 0x0000000800007c20 */ /* 0x000fc80008400000 */
[----:B--2---:R-:W-:-:S05]  /*da90*/  FFMA R0, R2, UR7, R0 ;  /* 0x0000000702007c23 */ /* 0x004fca0008000000 */
[----:B0-----:R-:W-:Y:S02]  /*daa0*/  F2FP.SATFINITE.E4M3.F32.PACK_AB_MERGE_C R3, RZ, R0, RZ ;  /* 0x00000000ff03723e */ /* 0x001fe400048070ff */
[----:B------:R-:W-:-:S03]  /*dab0*/  PRMT R0, RZ, 0x7610, R0 ;  /* 0x00007610ff007816 */ /* 0x000fc60000000000 */
[----:B------:R0:W-:Y:S01]  /*dac0*/  @!P5 STG.E.U8 desc[UR42][R24.64+0x48], R3 ;  /* 0x000048031800d986 */ /* 0x0001e2000c10112a */
[----:B------:R-:W-:Y:S05]  /*dad0*/  @P6 BRA `(.L_x_176) ;  /* 0x0000000000046947 */ /* 0x000fea0003800000 */
[----:B------:R2:W5:Y:S02]  /*dae0*/  LDG.E.U8 R0, desc[UR42][R32.64+0x49] ;  /* 0x0000492a20007981 */ /* 0x000564000c1e1100 */
.L_x_176:
[----:B------:R-:W-:Y:S05]  /*daf0*/  BSYNC B1 ;  /* 0x0000000000017941 */ /* 0x000fea0003800000 */
.L_x_175:
[----:B------:R-:W3:Y:S01]  /*db00*/  LDL.LU R2, [R1+0x4] ;  /* 0x0000040001027983 */ /* 0x000ee20000300800 */
[----:B-----5:R-:W-:Y:S01]  /*db10*/  LOP3.LUT R0, R0, 0xff, RZ, 0xc0, !PT ;  /* 0x000000ff00007812 */ /* 0x020fe200078ec0ff */
[----:B------:R-:W-:Y:S01]  /*db20*/  BSSY B1, `(.L_x_177) ;  /* 0x000000b000017945 */ /* 0x000fe20003800000 */
[----:B------:R-:W-:Y:S02]  /*db30*/  ISETP.LT.OR P5, PT, R43, 0x49, !P2 ;  /* 0x000000492b00780c */ /* 0x000fe400057a1670 */
[----:B------:R-:W-:-:S05]  /*db40*/  F2FP.F16.E4M3.UNPACK_B R0, R0 ;  /* 0x00000000ff00723e */ /* 0x000fca00020006ff */
[----:B------:R-:W-:-:S05]  /*db50*/  HADD2.F32 R0, -RZ, R0.H0_H0 ;  /* 0x20000000ff007230 */ /* 0x000fca0000004100 */
[----:B------:R-:W-:-:S04]  /*db60*/  FMUL R0, R0, UR8 ;  /* 0x0000000800007c20 */ /* 0x000fc80008400000 */
[----:B---3--:R-:W-:-:S05]  /*db70*/  FFMA R0, R2, UR7, R0 ;  /* 0x0000000702007c23 */ /* 0x008fca0008000000 */
[----:B0-----:R-:W-:Y:S02]  /*db80*/  F2FP.SATFINITE.E4M3.F32.PACK_AB_MERGE_C R3, RZ, R0, RZ ;  /* 0x00000000ff03723e */ /* 0x001fe400048070ff */
[----:B------:R-:W-:-:S03]  /*db90*/  PRMT R0, RZ, 0x7610, R0 ;  /* 0x00007610ff007816 */ /* 0x000fc60000000000 */
[----:B------:R0:W-:Y:S01]  /*dba0*/  @!P6 STG.E.U8 desc[UR42][R24.64+0x49], R3 ;  /* 0x000049031800e986 */ /* 0x0001e2000c10112a */
[----:B------:R-:W-:Y:S05]  /*dbb0*/  @P5 BRA `(.L_x_178) ;  /* 0x0000000000045947 */ /* 0x000fea0003800000 */
[----:B------:R3:W5:Y:S02]  /*dbc0*/  LDG.E.U8 R0, desc[UR42][R34.64+0x48] ;  /* 0x0000482a22007981 */ /* 0x000764000c1e1100 */
.L_x_178:
[----:B------:R-:W-:Y:S05]  /*dbd0*/  BSYNC B1 ;  /* 0x0000000000017941 */ /* 0x000fea0003800000 */
.L_x_177:
[----:B------:R-:W2:Y:S01]  /*dbe0*/  LDL.LU R2, [R1+0x8] ;  /* 0x0000080001027983 */ /* 0x000ea20000300800 */
        /* <DEDUP_REMOVED lines=12> */
.L_x_180:
[----:B------:R-:W-:Y:S05]  /*dcb0*/  BSYNC B1 ;  /* 0x0000000000017941 */ /* 0x000fea0003800000 */
.L_x_179:
        /* <DEDUP_REMOVED lines=13> */
.L_x_182:
[----:B------:R-:W-:Y:S05]  /*dd90*/  BSYNC B1 ;  /* 0x0000000000017941 */ /* 0x000fea0003800000 */
.L_x_181:
        /* <DEDUP_REMOVED lines=13> */
.L_x_184:
[----:B------:R-:W-:Y:S05]  /*de70*/  BSYNC B1 ;  /* 0x0000000000017941 */ /* 0x000fea0003800000 */
.L_x_183:
        /* <DEDUP_REMOVED lines=13> */
.L_x_186:
[----:B------:R-:W-:Y:S05]  /*df50*/  BSYNC B1 ;  /* 0x0000000000017941 */ /* 0x000fea0003800000 */
.L_x_185:
        /* <DEDUP_REMOVED lines=13> */
.L_x_188:
[----:B------:R-:W-:Y:S05]  /*e030*/  BSYNC B1 ;  /* 0x0000000000017941 */ /* 0x000fea0003800000 */
.L_x_187:
        /* <DEDUP_REMOVED lines=13> */
.L_x_190:
[----:B------:R-:W-:Y:S05]  /*e110*/  BSYNC B1 ;  /* 0x0000000000017941 */ /* 0x000fea0003800000 */
.L_x_189:
        /* <DEDUP_REMOVED lines=13> */
.L_x_192:
[----:B------:R-:W-:Y:S05]  /*e1f0*/  BSYNC B1 ;  /* 0x0000000000017941 */ /* 0x000fea0003800000 */
.L_x_191:
        /* <DEDUP_REMOVED lines=13> */
.L_x_194:
[----:B------:R-:W-:Y:S05]  /*e2d0*/  BSYNC B1 ;  /* 0x0000000000017941 */ /* 0x000fea0003800000 */
.L_x_193:
        /* <DEDUP_REMOVED lines=13> */
.L_x_196:
[----:B------:R-:W-:Y:S05]  /*e3b0*/  BSYNC B1 ;  /* 0x0000000000017941 */ /* 0x000fea0003800000 */
.L_x_195:
        /* <DEDUP_REMOVED lines=13> */
.L_x_198:
[----:B------:R-:W-:Y:S05]  /*e490*/  BSYNC B1 ;  /* 0x0000000000017941 */ /* 0x000fea0003800000 */
.L_x_197:
        /* <DEDUP_REMOVED lines=13> */
.L_x_200:
[----:B------:R-:W-:Y:S05]  /*e570*/  BSYNC B1 ;  /* 0x0000000000017941 */ /* 0x000fea0003800000 */
.L_x_199:
        /* <DEDUP_REMOVED lines=13> */
.L_x_202:
[----:B------:R-:W-:Y:S05]  /*e650*/  BSYNC B1 ;  /* 0x0000000000017941 */ /* 0x000fea0003800000 */
.L_x_201:
        /* <DEDUP_REMOVED lines=13> */
.L_x_204:
[----:B------:R-:W-:Y:S05]  /*e730*/  BSYNC B1 ;  /* 0x0000000000017941 */ /* 0x000fea0003800000 */
.L_x_203:
        /* <DEDUP_REMOVED lines=13> */
.L_x_206:
[----:B------:R-:W-:Y:S05]  /*e810*/  BSYNC B1 ;  /* 0x0000000000017941 */ /* 0x000fea0003800000 */
.L_x_205:
        /* <DEDUP_REMOVED lines=13> */
.L_x_208:
[----:B------:R-:W-:Y:S05]  /*e8f0*/  BSYNC B1 ;  /* 0x0000000000017941 */ /* 0x000fea0003800000 */
.L_x_207:
        /* <DEDUP_REMOVED lines=13> */
.L_x_210:
[----:B------:R-:W-:Y:S05]  /*e9d0*/  BSYNC B1 ;  /* 0x0000000000017941 */ /* 0x000fea0003800000 */
.L_x_209:
        /* <DEDUP_REMOVED lines=13> */
.L_x_212:
[----:B------:R-:W-:Y:S05]  /*eab0*/  BSYNC B1 ;  /* 0x0000000000017941 */ /* 0x000fea0003800000 */
.L_x_211:
        /* <DEDUP_REMOVED lines=13> */
.L_x_214:
[----:B------:R-:W-:Y:S05]  /*eb90*/  BSYNC B1 ;  /* 0x0000000000017941 */ /* 0x000fea0003800000 */
.L_x_213:
        /* <DEDUP_REMOVED lines=13> */
.L_x_216:
[----:B------:R-:W-:Y:S05]  /*ec70*/  BSYNC B1 ;  /* 0x0000000000017941 */ /* 0x000fea0003800000 */
.L_x_215:
        /* <DEDUP_REMOVED lines=13> */
.L_x_218:
[----:B------:R-:W-:Y:S05]  /*ed50*/  BSYNC B1 ;  /* 0x0000000000017941 */ /* 0x000fea0003800000 */
.L_x_217:
        /* <DEDUP_REMOVED lines=13> */
.L_x_220:
[----:B------:R-:W-:Y:S05]  /*ee30*/  BSYNC B1 ;  /* 0x0000000000017941 */ /* 0x000fea0003800000 */
.L_x_219:
        /* <DEDUP_REMOVED lines=13> */
.L_x_222:
[----:B------:R-:W-:Y:S05]  /*ef10*/  BSYNC B1 ;  /* 0x0000000000017941 */ /* 0x000fea0003800000 */
.L_x_221:
        /* <DEDUP_REMOVED lines=13> */
.L_x_224:
[----:B------:R-:W-:Y:S05]  /*eff0*/  BSYNC B1 ;  /* 0x0000000000017941 */ /* 0x000fea0003800000 */
.L_x_223:
        /* <DEDUP_REMOVED lines=13> */
.L_x_226:
[----:B------:R-:W-:Y:S05]  /*f0d0*/  BSYNC B1 ;  /* 0x0000000000017941 */ /* 0x000fea0003800000 */
.L_x_225:
        /* <DEDUP_REMOVED lines=13> */
.L_x_228:
[----:B------:R-:W-:Y:S05]  /*f1b0*/  BSYNC B1 ;  /* 0x0000000000017941 */ /* 0x000fea0003800000 */
.L_x_227:
        /* <DEDUP_REMOVED lines=13> */
.L_x_230:
[----:B------:R-:W-:Y:S05]  /*f290*/  BSYNC B1 ;  /* 0x0000000000017941 */ /* 0x000fea0003800000 */
.L_x_229:
        /* <DEDUP_REMOVED lines=13> */
.L_x_232:
[----:B------:R-:W-:Y:S05]  /*f370*/  BSYNC B1 ;  /* 0x0000000000017941 */ /* 0x000fea0003800000 */
.L_x_231:
        /* <DEDUP_REMOVED lines=13> */
.L_x_234:
[----:B------:R-:W-:Y:S05]  /*f450*/  BSYNC B1 ;  /* 0x0000000000017941 */ /* 0x000fea0003800000 */
.L_x_233:
        /* <DEDUP_REMOVED lines=13> */
.L_x_236:
[----:B------:R-:W-:Y:S05]  /*f530*/  BSYNC B1 ;  /* 0x0000000000017941 */ /* 0x000fea0003800000 */
.L_x_235:
        /* <DEDUP_REMOVED lines=13> */
.L_x_238:
[----:B------:R-:W-:Y:S05]  /*f610*/  BSYNC B1 ;  /* 0x0000000000017941 */ /* 0x000fea0003800000 */
.L_x_237:
        /* <DEDUP_REMOVED lines=13> */
.L_x_240:
[----:B------:R-:W-:Y:S05]  /*f6f0*/  BSYNC B1 ;  /* 0x0000000000017941 */ /* 0x000fea0003800000 */
.L_x_239:
        /* <DEDUP_REMOVED lines=13> */
.L_x_242:
[----:B------:R-:W-:Y:S05]  /*f7d0*/  BSYNC B1 ;  /* 0x0000000000017941 */ /* 0x000fea0003800000 */
.L_x_241:
        /* <DEDUP_REMOVED lines=13> */
.L_x_244:
[----:B------:R-:W-:Y:S05]  /*f8b0*/  BSYNC B1 ;  /* 0x0000000000017941 */ /* 0x000fea0003800000 */
.L_x_243:
        /* <DEDUP_REMOVED lines=13> */
.L_x_246:
[----:B------:R-:W-:Y:S05]  /*f990*/  BSYNC B1 ;  /* 0x0000000000017941 */ /* 0x000fea0003800000 */
.L_x_245:
        /* <DEDUP_REMOVED lines=13> */
.L_x_248:
[----:B------:R-:W-:Y:S05]  /*fa70*/  BSYNC B1 ;  /* 0x0000000000017941 */ /* 0x000fea0003800000 */
.L_x_247:
        /* <DEDUP_REMOVED lines=13> */
.L_x_250:
[----:B------:R-:W-:Y:S05]  /*fb50*/  BSYNC B1 ;  /* 0x0000000000017941 */ /* 0x000fea0003800000 */
.L_x_249:
        /* <DEDUP_REMOVED lines=13> */
.L_x_252:
[----:B------:R-:W-:Y:S05]  /*fc30*/  BSYNC B1 ;  /* 0x0000000000017941 */ /* 0x000fea0003800000 */
.L_x_251:
        /* <DEDUP_REMOVED lines=13> */
.L_x_254:
[----:B------:R-:W-:Y:S05]  /*fd10*/  BSYNC B1 ;  /* 0x0000000000017941 */ /* 0x000fea0003800000 */
.L_x_253:
        /* <DEDUP_REMOVED lines=13> */
.L_x_256:
[----:B------:R-:W-:Y:S05]  /*fdf0*/  BSYNC B1 ;  /* 0x0000000000017941 */ /* 0x000fea0003800000 */
.L_x_255:
        /* <DEDUP_REMOVED lines=13> */
.L_x_258:
[----:B------:R-:W-:Y:S05]  /*fed0*/  BSYNC B1 ;  /* 0x0000000000017941 */ /* 0x000fea0003800000 */
.L_x_257:
        /* <DEDUP_REMOVED lines=13> */
.L_x_260:
[----:B------:R-:W-:Y:S05]  /*ffb0*/  BSYNC B1 ;  /* 0x0000000000017941 */ /* 0x000fea0003800000 */
.L_x_259:
        /* <DEDUP_REMOVED lines=13> */
.L_x_262:
[----:B------:R-:W-:Y:S05]  /*10090*/  BSYNC B1 ;  /* 0x0000000000017941 */ /* 0x000fea0003800000 */
.L_x_261:
        /* <DEDUP_REMOVED lines=13> */
.L_x_264:
[----:B------:R-:W-:Y:S05]  /*10170*/  BSYNC B1 ;  /* 0x0000000000017941 */ /* 0x000fea0003800000 */
.L_x_263:
        /* <DEDUP_REMOVED lines=13> */
.L_x_266:
[----:B------:R-:W-:Y:S05]  /*10250*/  BSYNC B1 ;  /* 0x0000000000017941 */ /* 0x000fea0003800000 */
.L_x_265:
        /* <DEDUP_REMOVED lines=13> */
.L_x_268:
[----:B------:R-:W-:Y:S05]  /*10330*/  BSYNC B1 ;  /* 0x0000000000017941 */ /* 0x000fea0003800000 */
.L_x_267:
        /* <DEDUP_REMOVED lines=13> */
.L_x_270:
[----:B------:R-:W-:Y:S05]  /*10410*/  BSYNC B1 ;  /* 0x0000000000017941 */ /* 0x000fea0003800000 */
.L_x_269:
        /* <DEDUP_REMOVED lines=13> */
.L_x_272:
[----:B------:R-:W-:Y:S05]  /*104f0*/  BSYNC B1 ;  /* 0x0000000000017941 */ /* 0x000fea0003800000 */
.L_x_271:
        /* <DEDUP_REMOVED lines=13> */
.L_x_274:
[----:B------:R-:W-:Y:S05]  /*105d0*/  BSYNC B1 ;  /* 0x0000000000017941 */ /* 0x000fea0003800000 */
.L_x_273:
        /* <DEDUP_REMOVED lines=13> */
.L_x_276:
[----:B------:R-:W-:Y:S05]  /*106b0*/  BSYNC B1 ;  /* 0x0000000000017941 */ /* 0x000fea0003800000 */
.L_x_275:
        /* <DEDUP_REMOVED lines=13> */
.L_x_278:
[----:B------:R-:W-:Y:S05]  /*10790*/  BSYNC B1 ;  /* 0x0000000000017941 */ /* 0x000fea0003800000 */
.L_x_277:
        /* <DEDUP_REMOVED lines=13> */
.L_x_280:
[----:B------:R-:W-:Y:S05]  /*10870*/  BSYNC B1 ;  /* 0x0000000000017941 */ /* 0x000fea0003800000 */
.L_x_279:
        /* <DEDUP_REMOVED lines=13> */
.L_x_282:
[----:B------:R-:W-:Y:S05]  /*10950*/  BSYNC B1 ;  /* 0x0000000000017941 */ /* 0x000fea0003800000 */
.L_x_281:
        /* <DEDUP_REMOVED lines=13> */
.L_x_284:
[----:B------:R-:W-:Y:S05]  /*10a30*/  BSYNC B1 ;  /* 0x0000000000017941 */ /* 0x000fea0003800000 */
.L_x_283:
        /* <DEDUP_REMOVED lines=13> */
.L_x_286:
[----:B------:R-:W-:Y:S05]  /*10b10*/  BSYNC B1 ;  /* 0x0000000000017941 */ /* 0x000fea0003800000 */
.L_x_285:
        /* <DEDUP_REMOVED lines=13> */
.L_x_288:
[----:B------:R-:W-:Y:S05]  /*10bf0*/  BSYNC B1 ;  /* 0x0000000000017941 */ /* 0x000fea0003800000 */
.L_x_287:
        /* <DEDUP_REMOVED lines=13> */
.L_x_290:
[----:B------:R-:W-:Y:S05]  /*10cd0*/  BSYNC B1 ;  /* 0x0000000000017941 */ /* 0x000fea0003800000 */
.L_x_289:
        /* <DEDUP_REMOVED lines=13> */
.L_x_292:
[----:B------:R-:W-:Y:S05]  /*10db0*/  BSYNC B1 ;  /* 0x0000000000017941 */ /* 0x000fea0003800000 */
.L_x_291:
        /* <DEDUP_REMOVED lines=13> */
.L_x_294:
[----:B------:R-:W-:Y:S05]  /*10e90*/  BSYNC B1 ;  /* 0x0000000000017941 */ /* 0x000fea0003800000 */
.L_x_293:
        /* <DEDUP_REMOVED lines=13> */
.L_x_296:
[----:B------:R-:W-:Y:S05]  /*10f70*/  BSYNC B1 ;  /* 0x0000000000017941 */ /* 0x000fea0003800000 */
.L_x_295:
        /* <DEDUP_REMOVED lines=13> */
.L_x_298:
[----:B------:R-:W-:Y:S05]  /*11050*/  BSYNC B1 ;  /* 0x0000000000017941 */ /* 0x000fea0003800000 */
.L_x_297:
        /* <DEDUP_REMOVED lines=13> */
.L_x_300:
[----:B------:R-:W-:Y:S05]  /*11130*/  BSYNC B1 ;  /* 0x0000000000017941 */ /* 0x000fea0003800000 */
.L_x_299:
        /* <DEDUP_REMOVED lines=13> */
.L_x_302:
[----:B------:R-:W-:Y:S05]  /*11210*/  BSYNC B1 ;  /* 0x0000000000017941 */ /* 0x000fea0003800000 */
.L_x_301:
        /* <DEDUP_REMOVED lines=13> */
.L_x_304:
[----:B------:R-:W-:Y:S05]  /*112f0*/  BSYNC B1 ;  /* 0x0000000000017941 */ /* 0x000fea0003800000 */
.L_x_303:
        /* <DEDUP_REMOVED lines=13> */
.L_x_306:
[----:B------:R-:W-:Y:S05]  /*113d0*/  BSYNC B1 ;  /* 0x0000000000017941 */ /* 0x000fea0003800000 */
.L_x_305:
        /* <DEDUP_REMOVED lines=13> */
.L_x_308:
[----:B------:R-:W-:Y:S05]  /*114b0*/  BSYNC B1 ;  /* 0x0000000000017941 */ /* 0x000fea0003800000 */
.L_x_307:
        /* <DEDUP_REMOVED lines=13> */
.L_x_310:
[----:B------:R-:W-:Y:S05]  /*11590*/  BSYNC B1 ;  /* 0x0000000000017941 */ /* 0x000fea0003800000 */
.L_x_309:
        /* <DEDUP_REMOVED lines=13> */
.L_x_312:
[----:B------:R-:W-:Y:S05]  /*11670*/  BSYNC B1 ;  /* 0x0000000000017941 */ /* 0x000fea0003800000 */
.L_x_311:
        /* <DEDUP_REMOVED lines=13> */
.L_x_314:
[----:B------:R-:W-:Y:S05]  /*11750*/  BSYNC B1 ;  /* 0x0000000000017941 */ /* 0x000fea0003800000 */
.L_x_313:
        /* <DEDUP_REMOVED lines=13> */
.L_x_316:
[----:B------:R-:W-:Y:S05]  /*11830*/  BSYNC B1 ;  /* 0x0000000000017941 */ /* 0x000fea0003800000 */
.L_x_315:
        /* <DEDUP_REMOVED lines=13> */
.L_x_318:
[----:B------:R-:W-:Y:S05]  /*11910*/  BSYNC B1 ;  /* 0x0000000000017941 */ /* 0x000fea0003800000 */
.L_x_317:
        /* <DEDUP_REMOVED lines=13> */
.L_x_320:
[----:B------:R-:W-:Y:S05]  /*119f0*/  BSYNC B1 ;  /* 0x0000000000017941 */ /* 0x000fea0003800000 */
.L_x_319:
        /* <DEDUP_REMOVED lines=13> */
.L_x_322:
[----:B------:R-:W-:Y:S05]  /*11ad0*/  BSYNC B1 ;  /* 0x0000000000017941 */ /* 0x000fea0003800000 */
.L_x_321:
        /* <DEDUP_REMOVED lines=13> */
.L_x_324:
[----:B------:R-:W-:Y:S05]  /*11bb0*/  BSYNC B1 ;  /* 0x0000000000017941 */ /* 0x000fea0003800000 */
.L_x_323:
        /* <DEDUP_REMOVED lines=13> */
.L_x_326:
[----:B------:R-:W-:Y:S05]  /*11c90*/  BSYNC B1 ;  /* 0x0000000000017941 */ /* 0x000fea0003800000 */
.L_x_325:
        /* <DEDUP_REMOVED lines=13> */
.L_x_328:
[----:B------:R-:W-:Y:S05]  /*11d70*/  BSYNC B1 ;  /* 0x0000000000017941 */ /* 0x000fea0003800000 */
.L_x_327:
        /* <DEDUP_REMOVED lines=13> */
.L_x_330:
[----:B------:R-:W-:Y:S05]  /*11e50*/  BSYNC B1 ;  /* 0x0000000000017941 */ /* 0x000fea0003800000 */
.L_x_329:
        /* <DEDUP_REMOVED lines=13> */
.L_x_332:
[----:B------:R-:W-:Y:S05]  /*11f30*/  BSYNC B1 ;  /* 0x0000000000017941 */ /* 0x000fea0003800000 */
.L_x_331:
        /* <DEDUP_REMOVED lines=13> */
.L_x_334:
[----:B------:R-:W-:Y:S05]  /*12010*/  BSYNC B1 ;  /* 0x0000000000017941 */ /* 0x000fea0003800000 */
.L_x_333:
        /* <DEDUP_REMOVED lines=13> */
.L_x_336:
[----:B------:R-:W-:Y:S05]  /*120f0*/  BSYNC B1 ;  /* 0x0000000000017941 */ /* 0x000fea0003800000 */
.L_x_335:
        /* <DEDUP_REMOVED lines=13> */
.L_x_338:
[----:B------:R-:W-:Y:S05]  /*121d0*/  BSYNC B1 ;  /* 0x0000000000017941 */ /* 0x000fea0003800000 */
.L_x_337:
        /* <DEDUP_REMOVED lines=13> */
.L_x_340:
[----:B------:R-:W-:Y:S05]  /*122b0*/  BSYNC B1 ;  /* 0x0000000000017941 */ /* 0x000fea0003800000 */
.L_x_339:
        /* <DEDUP_REMOVED lines=13> */
.L_x_342:
[----:B------:R-:W-:Y:S05]  /*12390*/  BSYNC B1 ;  /* 0x0000000000017941 */ /* 0x000fea0003800000 */
.L_x_341:
        /* <DEDUP_REMOVED lines=13> */
.L_x_344:
[----:B------:R-:W-:Y:S05]  /*12470*/  BSYNC B1 ;  /* 0x0000000000017941 */ /* 0x000fea0003800000 */
.L_x_343:
        /* <DEDUP_REMOVED lines=13> */
.L_x_346:
[----:B------:R-:W-:Y:S05]  /*12550*/  BSYNC B1 ;  /* 0x0000000000017941 */ /* 0x000fea0003800000 */
.L_x_345:
        /* <DEDUP_REMOVED lines=13> */
.L_x_348:
[----:B------:R-:W-:Y:S05]  /*12630*/  BSYNC B1 ;  /* 0x0000000000017941 */ /* 0x000fea0003800000 */
.L_x_347:
        /* <DEDUP_REMOVED lines=13> */
.L_x_350:
[----:B------:R-:W-:Y:S05]  /*12710*/  BSYNC B1 ;  /* 0x0000000000017941 */ /* 0x000fea0003800000 */
.L_x_349:
        /* <DEDUP_REMOVED lines=13> */
.L_x_352:
[----:B------:R-:W-:Y:S05]  /*127f0*/  BSYNC B1 ;  /* 0x0000000000017941 */ /* 0x000fea0003800000 */
.L_x_351:
        /* <DEDUP_REMOVED lines=13> */
.L_x_354:
[----:B------:R-:W-:Y:S05]  /*128d0*/  BSYNC B1 ;  /* 0x0000000000017941 */ /* 0x000fea0003800000 */
.L_x_353:
        /* <DEDUP_REMOVED lines=13> */
.L_x_356:
[----:B------:R-:W-:Y:S05]  /*129b0*/  BSYNC B1 ;  /* 0x0000000000017941 */ /* 0x000fea0003800000 */
.L_x_355:
[----:B------:R-:W-:Y:S05]  /*129c0*/  @P0 BRA `(.L_x_357) ;  /* 0x0000002c00a40947 */ /* 0x000fea0003800000 */
[----:B------:R-:W2:Y:S01]  /*129d0*/  LDL.LU R2, [R1+0x16c] ;  /* 0x00016c0001027983 */ /* 0x000ea20000300800 */
[----:B-----5:R-:W-:-:S04]  /*129e0*/  LOP3.LUT R0, R0, 0xff, RZ, 0xc0, !PT ;  /* 0x000000ff00007812 */ /* 0x020fc800078ec0ff */
[----:B------:R-:W-:-:S05]  /*129f0*/  F2FP.F16.E4M3.UNPACK_B R0, R0 ;  /* 0x00000000ff00723e */ /* 0x000fca00020006ff */
[----:B------:R-:W-:-:S05]  /*12a00*/  HADD2.F32 R0, -RZ, R0.H0_H0 ;  /* 0x20000000ff007230 */ /* 0x000fca0000004100 */
[----:B------:R-:W-:-:S04]  /*12a10*/  FMUL R0, R0, UR8 ;  /* 0x0000000800007c20 */ /* 0x000fc80008400000 */
[----:B--2---:R-:W-:-:S05]  /*12a20*/  FFMA R0, R2, UR7, R0 ;  /* 0x0000000702007c23 */ /* 0x004fca0008000000 */
[----:B0-----:R-:W-:-:S05]  /*12a30*/  F2FP.SATFINITE.E4M3.F32.PACK_AB_MERGE_C R3, RZ, R0, RZ ;  /* 0x00000000ff03723e */ /* 0x001fca00048070ff */
[----:B------:R0:W-:Y:S01]  /*12a40*/  STG.E.U8 desc[UR42][R30.64+0x99], R3 ;  /* 0x000099031e007986 */ /* 0x0001e2000c10112a */
[----:B------:R-:W-:Y:S05]  /*12a50*/  BRA `(.L_x_357) ;  /* 0x0000002c00807947 */ /* 0x000fea0003800000 */
.L_x_36:
[----:B------:R-:W-:Y:S01]  /*12a60*/  ISETP.GE.AND P3, PT, R44, 0x1, PT ;  /* 0x000000012c00780c */ /* 0x000fe20003f66270 */
[----:B------:R-:W-:Y:S01]  /*12a70*/  FMUL R228, R228, UR7 ;  /* 0x00000007e4e47c20 */ /* 0x000fe20008400000 */
[----:B------:R-:W-:Y:S01]  /*12a80*/  FMUL R227, R227, UR7 ;  /* 0x00000007e3e37c20 */ /* 0x000fe20008400000 */
[----:B------:R-:W-:Y:S01]  /*12a90*/  ISETP.GE.AND P2, PT, R44, 0x9, PT ;  /* 0x000000092c00780c */ /* 0x000fe20003f46270 */
[----:B------:R-:W-:Y:S01]  /*12aa0*/  FMUL R226, R226, UR7 ;  /* 0x00000007e2e27c20 */ /* 0x000fe20008400000 */
[----:B------:R-:W-:Y:S01]  /*12ab0*/  ISETP.LT.OR P0, PT, R43, 0x1, !P3 ;  /* 0x000000012b00780c */ /* 0x000fe20005f01670 */
[----:B------:R-:W-:Y:S01]  /*12ac0*/  FMUL R225, R225, UR7 ;  /* 0x00000007e1e17c20 */ /* 0x000fe20008400000 */
[C---:B------:R-:W-:Y:S01]  /*12ad0*/  ISETP.LT.OR P6, PT, R43.reuse, 0x2, !P3 ;  /* 0x000000022b00780c */ /* 0x040fe20005fc1670 */
[----:B------:R-:W-:Y:S01]  /*12ae0*/  FMUL R224, R224, UR7 ;  /* 0x00000007e0e07c20 */ /* 0x000fe20008400000 */
[----:B------:R-:W-:Y:S02]  /*12af0*/  F2FP.SATFINITE.E4M3.F32.PACK_AB_MERGE_C R33, RZ, R228, RZ ;  /* 0x000000e4ff21723e */ /* 0x000fe400048070ff */
[----:B------:R-:W-:-:S02]  /*12b00*/  ISETP.LT.OR P1, PT, R43, 0x2, !P2 ;  /* 0x000000022b00780c */ /* 0x000fc40005721670 */
[----:B------:R-:W-:Y:S02]  /*12b10*/  F2FP.SATFINITE.E4M3.F32.PACK_AB_MERGE_C R227, RZ, R227, RZ ;  /* 0x000000e3ffe3723e */ /* 0x000fe400048070ff */
[----:B------:R-:W-:-:S03]  /*12b20*/  ISETP.LT.OR P5, PT, R43, 0x9, !P3 ;  /* 0x000000092b00780c */ /* 0x000fc60005fa1670 */
[----:B------:R0:W-:Y:S01]  /*12b30*/  @!P0 STG.E.U8 desc[UR42][R24.64], R33 ;  /* 0x0000002118008986 */ /* 0x0001e2000c10112a */
[----:B------:R-:W-:-:S03]  /*12b40*/  ISETP.LT.OR P0, PT, R43, 0x1, !P2 ;  /* 0x000000012b00780c */ /* 0x000fc60005701670 */
[----:B------:R-:W-:Y:S01]  /*12b50*/  @!P6 STG.E.U8 desc[UR42][R24.64+0x1], R227 ;  /* 0x000001e31800e986 */ /* 0x000fe2000c10112a */
[----:B------:R-:W-:Y:S02]  /*12b60*/  ISETP.LT.OR P6, PT, R43, 0xa, !P3 ;  /* 0x0000000a2b00780c */ /* 0x000fe40005fc1670 */
[----:B------:R-:W-:Y:S02]  /*12b70*/  F2FP.SATFINITE.E4M3.F32.PACK_AB_MERGE_C R35, RZ, R226, RZ ;  /* 0x000000e2ff23723e */ /* 0x000fe400048070ff */
[----:B------:R-:W-:Y:S01]  /*12b80*/  F2FP.SATFINITE.E4M3.F32.PACK_AB_MERGE_C R225, RZ, R225, RZ ;  /* 0x000000e1ffe1723e */ /* 0x000fe200048070ff */
[----:B------:R-:W-:Y:S01]  /*12b90*/  FMUL R223, R223, UR7 ;  /* 0x00000007dfdf7c20 */ /* 0x000fe20008400000 */
[----:B0-----:R-:W-:-:S03]  /*12ba0*/  F2FP.SATFINITE.E4M3.F32.PACK_AB_MERGE_C R33, RZ, R224, RZ ;  /* 0x000000e0ff21723e */ /* 0x001fc600048070ff */
[----:B------:R0:W-:Y:S01]  /*12bb0*/  @!P0 STG.E.U8 desc[UR42][R26.64], R35 ;  /* 0x000000231a008986 */ /* 0x0001e2000c10112a */
[----:B------:R-:W-:-:S03]  /*12bc0*/  ISETP.LT.OR P0, PT, R43, 0x9, !P2 ;  /* 0x000000092b00780c */ /* 0x000fc60005701670 */
[----:B------:R-:W-:Y:S01]  /*12bd0*/  @!P1 STG.E.U8 desc[UR42][R26.64+0x1], R225 ;  /* 0x000001e11a009986 */ /* 0x000fe2000c10112a */
[C---:B------:R-:W-:Y:S02]  /*12be0*/  ISETP.LT.OR P1, PT, R43.reuse, 0xa, !P2 ;  /* 0x0000000a2b00780c */ /* 0x040fe40005721670 */
[----:B------:R-:W-:Y:S01]  /*12bf0*/  F2FP.SATFINITE.E4M3.F32.PACK_AB_MERGE_C R223, RZ, R223, RZ ;  /* 0x000000dfffdf723e */ /* 0x000fe200048070ff */
[----:B------:R2:W-:Y:S01]  /*12c00*/  @!P5 STG.E.U8 desc[UR42][R24.64+0x8], R33 ;  /* 0x000008211800d986 */ /* 0x0005e2000c10112a */
[----:B------:R-:W-:Y:S01]  /*12c10*/  ISETP.LT.OR P5, PT, R43, 0x11, !P3 ;  /* 0x000000112b00780c */ /* 0x000fe20005fa1670 */
[----:B------:R-:W-:Y:S01]  /*12c20*/  FMUL R222, R222, UR7 ;  /* 0x00000007dede7c20 */ /* 0x000fe20008400000 */
[----:B------:R-:W-:Y:S01]  /*12c30*/  FMUL R221, R221, UR7 ;  /* 0x00000007dddd7c20 */ /* 0x000fe20008400000 */
[----:B------:R-:W-:Y:S01]  /*12c40*/  FMUL R220, R220, UR7 ;  /* 0x00000007dcdc7c20 */ /* 0x000fe20008400000 */
[----:B------:R-:W-:Y:S01]  /*12c50*/  @!P6 STG.E.U8 desc[UR42][R24.64+0x9], R223 ;  /* 0x000009df1800e986 */ /* 0x000fe2000c10112a */
[----:B------:R-:W-:-:S02]  /*12c60*/  ISETP.LT.OR P6, PT, R43, 0x12, !P3 ;  /* 0x000000122b00780c */ /* 0x000fc40005fc1670 */
[----:B0-----:R-:W-:Y:S01]  /*12c70*/  F2FP.SATFINITE.E4M3.F32.PACK_AB_MERGE_C R35, RZ, R222, RZ ;  /* 0x000000deff23723e */ /* 0x001fe200048070ff */
[----:B------:R-:W-:Y:S01]  /*12c80*/  FMUL R219, R219, UR7 ;  /* 0x00000007dbdb7c20 */ /* 0x000fe20008400000 */
[----:B------:R-:W-:Y:S01]  /*12c90*/  F2FP.SATFINITE.E4M3.F32.PACK_AB_MERGE_C R221, RZ, R221, RZ ;  /* 0x000000ddffdd723e */ /* 0x000fe200048070ff */
[----:B------:R-:W-:Y:S01]  /*12ca0*/  FMUL R217, R217, UR7 ;  /* 0x00000007d9d97c20 */ /* 0x000fe20008400000 */
[----:B--2---:R-:W-:Y:S01]  /*12cb0*/  F2FP.SATFINITE.E4M3.F32.PACK_AB_MERGE_C R33, RZ, R220, RZ ;  /* 0x000000dcff21723e */ /* 0x004fe200048070ff */
[----:B------:R0:W-:Y:S01]  /*12cc0*/  @!P0 STG.E.U8 desc[UR42][R26.64+0x8], R35 ;  /* 0x000008231a008986 */ /* 0x0001e2000c10112a */
[----:B------:R-:W-:-:S03]  /*12cd0*/  F2FP.SATFINITE.E4M3.F32.PACK_AB_MERGE_C R219, RZ, R219, RZ ;  /* 0x000000dbffdb723e */ /* 0x000fc600048070ff */
[----:B------:R-:W-:Y:S01]  /*12ce0*/  @!P1 STG.E.U8 desc[UR42][R26.64+0x9], R221 ;  /* 0x000009dd1a009986 */ /* 0x000fe2000c10112a */
[----:B------:R-:W-:-:S03]  /*12cf0*/  ISETP.LT.OR P1, PT, R43, 0x11, !P2 ;  /* 0x000000112b00780c */ /* 0x000fc60005721670 */
[----:B------:R2:W-:Y:S01]  /*12d00*/  @!P5 STG.E.U8 desc[UR42][R24.64+0x10], R33 ;  /* 0x000010211800d986 */ /* 0x0005e2000c10112a */
[C---:B------:R-:W-:Y:S02]  /*12d10*/  ISETP.LT.OR P5, PT, R43.reuse, 0x12, !P2 ;  /* 0x000000122b00780c */ /* 0x040fe400057a1670 */
[C---:B------:R-:W-:Y:S01]  /*12d20*/  ISETP.LT.OR P0, PT, R43.reuse, 0x19, !P3 ;  /* 0x000000192b00780c */ /* 0x040fe20005f01670 */
[----:B------:R-:W-:Y:S01]  /*12d30*/  FMUL R218, R218, UR7 ;  /* 0x00000007dada7c20 */ /* 0x000fe20008400000 */
[----:B------:R-:W-:Y:S01]  /*12d40*/  @!P6 STG.E.U8 desc[UR42][R24.64+0x11], R219 ;  /* 0x000011db1800e986 */ /* 0x000fe2000c10112a */
[----:B------:R-:W-:Y:S01]  /*12d50*/  FMUL R216, R216, UR7 ;  /* 0x00000007d8d87c20 */ /* 0x000fe20008400000 */
[----:B------:R-:W-:Y:S01]  /*12d60*/  ISETP.LT.OR P6, PT, R43, 0x1a, !P3 ;  /* 0x0000001a2b00780c */ /* 0x000fe20005fc1670 */
[----:B------:R-:W-:Y:S01]  /*12d70*/  FMUL R215, R215, UR7 ;  /* 0x00000007d7d77c20 */ /* 0x000fe20008400000 */
[----:B------:R-:W-:Y:S01]  /*12d80*/  F2FP.SATFINITE.E4M3.F32.PACK_AB_MERGE_C R217, RZ, R217, RZ ;  /* 0x000000d9ffd9723e */ /* 0x000fe200048070ff */
[----:B------:R-:W-:Y:S01]  /*12d90*/  FMUL R214, R214, UR7 ;  /* 0x00000007d6d67c20 */ /* 0x000fe20008400000 */
[----:B0-----:R-:W-:Y:S01]  /*12da0*/  F2FP.SATFINITE.E4M3.F32.PACK_AB_MERGE_C R35, RZ, R218, RZ ;  /* 0x000000daff23723e */ /* 0x001fe200048070ff */
[----:B------:R-:W-:Y:S01]  /*12db0*/  FMUL R213, R213, UR7 ;  /* 0x00000007d5d57c20 */ /* 0x000fe20008400000 */
[----:B--2---:R-:W-:Y:S01]  /*12dc0*/  F2FP.SATFINITE.E4M3.F32.PACK_AB_MERGE_C R33, RZ, R216, RZ ;  /* 0x000000d8ff21723e */ /* 0x004fe200048070ff */
[----:B------:R-:W-:Y:S01]  /*12dd0*/  @!P5 STG.E.U8 desc[UR42][R26.64+0x11], R217 ;  /* 0x000011d91a00d986 */ /* 0x000fe2000c10112a */
[----:B------:R-:W-:-:S02]  /*12de0*/  F2FP.SATFINITE.E4M3.F32.PACK_AB_MERGE_C R215, RZ, R215, RZ ;  /* 0x000000d7ffd7723e */ /* 0x000fc400048070ff */
[----:B------:R-:W-:Y:S01]  /*12df0*/  ISETP.LT.OR P5, PT, R43, 0x19, !P2 ;  /* 0x000000192b00780c */ /* 0x000fe200057a1670 */
[----:B------:R0:W-:Y:S01]  /*12e00*/  @!P1 STG.E.U8 desc[UR42][R26.64+0x10], R35 ;  /* 0x000010231a009986 */ /* 0x0001e2000c10112a */
[----:B------:R-:W-:-:S03]  /*12e10*/  ISETP.GE.AND P1, PT, R44, 0x81, PT ;  /* 0x000000812c00780c */ /* 0x000fc60003f26270 */
[----:B------:R2:W-:Y:S01]  /*12e20*/  @!P0 STG.E.U8 desc[UR42][R24.64+0x18], R33 ;  /* 0x0000182118008986 */ /* 0x0005e2000c10112a */
[----:B------:R-:W-:-:S03]  /*12e30*/  ISETP.LT.OR P0, PT, R43, 0x1a, !P2 ;  /* 0x0000001a2b00780c */ /* 0x000fc60005701670 */
[----:B------:R-:W-:Y:S01]  /*12e40*/  @!P6 STG.E.U8 desc[UR42][R24.64+0x19], R215 ;  /* 0x000019d71800e986 */ /* 0x000fe2000c10112a */
[----:B------:R-:W-:Y:S01]  /*12e50*/  ISETP.LT.OR P6, PT, R43, 0x1, !P1 ;  /* 0x000000012b00780c */ /* 0x000fe20004fc1670 */
[----:B------:R-:W-:Y:S01]  /*12e60*/  FMUL R212, R212, UR7 ;  /* 0x00000007d4d47c20 */ /* 0x000fe20008400000 */
[----:B0-----:R-:W-:Y:S01]  /*12e70*/  F2FP.SATFINITE.E4M3.F32.PACK_AB_MERGE_C R35, RZ, R214, RZ ;  /* 0x000000d6ff23723e */ /* 0x001fe200048070ff */
[----:B------:R-:W-:Y:S01]  /*12e80*/  FMUL R211, R211, UR7 ;  /* 0x00000007d3d37c20 */ /* 0x000fe20008400000 */
[----:B------:R-:W-:Y:S01]  /*12e90*/  F2FP.SATFINITE.E4M3.F32.PACK_AB_MERGE_C R213, RZ, R213, RZ ;  /* 0x000000d5ffd5723e */ /* 0x000fe200048070ff */
[----:B------:R-:W-:Y:S01]  /*12ea0*/  FMUL R210, R210, UR7 ;  /* 0x00000007d2d27c20 */ /* 0x000fe20008400000 */
[----:B--2---:R-:W-:Y:S01]  /*12eb0*/  F2FP.SATFINITE.E4M3.F32.PACK_AB_MERGE_C R33, RZ, R212, RZ ;  /* 0x000000d4ff21723e */ /* 0x004fe200048070ff */
[----:B------:R0:W-:Y:S01]  /*12ec0*/  @!P5 STG.E.U8 desc[UR42][R26.64+0x18], R35 ;  /* 0x000018231a00d986 */ /* 0x0001e2000c10112a */
[----:B------:R-:W-:-:S03]  /*12ed0*/  ISETP.LT.OR P5, PT, R43, 0x2, !P1 ;  /* 0x000000022b00780c */ /* 0x000fc60004fa1670 */
[----:B------:R-:W-:Y:S01]  /*12ee0*/  @!P0 STG.E.U8 desc[UR42][R26.64+0x19], R213 ;  /* 0x000019d51a008986 */ /* 0x000fe2000c10112a */
[----:B------:R-:W-:-:S03]  /*12ef0*/  ISETP.GE.AND P0, PT, R44, 0x89, PT ;  /* 0x000000892c00780c */ /* 0x000fc60003f06270 */
[----:B------:R2:W-:Y:S01]  /*12f00*/  @!P6 STG.E.U8 desc[UR42][R28.64], R33 ;  /* 0x000000211c00e986 */ /* 0x0005e2000c10112a */
[----:B------:R-:W-:Y:S02]  /*12f10*/  ISETP.LT.OR P6, PT, R43, 0x1, !P0 ;  /* 0x000000012b00780c */ /* 0x000fe400047c1670 */
[----:B------:R-:W-:Y:S01]  /*12f20*/  F2FP.SATFINITE.E4M3.F32.PACK_AB_MERGE_C R211, RZ, R211, RZ ;  /* 0x000000d3ffd3723e */ /* 0x000fe200048070ff */
[----:B------:R-:W-:Y:S01]  /*12f30*/  FMUL R209, R209, UR7 ;  /* 0x00000007d1d17c20 */ /* 0x000fe20008400000 */
[----:B0-----:R-:W-:Y:S01]  /*12f40*/  F2FP.SATFINITE.E4M3.F32.PACK_AB_MERGE_C R35, RZ, R210, RZ ;  /* 0x000000d2ff23723e */ /* 0x001fe200048070ff */
[----:B------:R-:W-:Y:S01]  /*12f50*/  FMUL R208, R208, UR7 ;  /* 0x00000007d0d07c20 */ /* 0x000fe20008400000 */
[----:B------:R-:W-:Y:S01]  /*12f60*/  FMUL R207, R207, UR7 ;  /* 0x00000007cfcf7c20 */ /* 0x000fe20008400000 */
[----:B------:R-:W-:Y:S01]  /*12f70*/  @!P5 STG.E.U8 desc[UR42][R28.64+0x1], R211 ;  /* 0x000001d31c00d986 */ /* 0x000fe2000c10112a */
[C---:B------:R-:W-:Y:S02]  /*12f80*/  ISETP.LT.OR P5, PT, R43.reuse, 0x2, !P0 ;  /* 0x000000022b00780c */ /* 0x040fe400047a1670 */
[----:B------:R-:W-:Y:S01]  /*12f90*/  F2FP.SATFINITE.E4M3.F32.PACK_AB_MERGE_C R209, RZ, R209, RZ ;  /* 0x000000d1ffd1723e */ /* 0x000fe200048070ff */
[----:B------:R-:W-:Y:S01]  /*12fa0*/  FMUL R206, R206, UR7 ;  /* 0x00000007cece7c20 */ /* 0x000fe20008400000 */
[----:B------:R-:W3:Y:S04]  /*12fb0*/  LDL.LU R227, [R1+0x10] ;  /* 0x0000100001e37983 */ /* 0x000ee80000300800 */
[----:B------:R0:W-:Y:S01]  /*12fc0*/  @!P6 STG.E.U8 desc[UR42][R30.64], R35 ;  /* 0x000000231e00e986 */ /* 0x0001e2000c10112a */
[----:B------:R-:W-:-:S02]  /*12fd0*/  ISETP.LT.OR P6, PT, R43, 0x9, !P1 ;  /* 0x000000092b00780c */ /* 0x000fc40004fc1670 */
[----:B--2---:R-:W-:Y:S01]  /*12fe0*/  F2FP.SATFINITE.E4M3.F32.PACK_AB_MERGE_C R33, RZ, R208, RZ ;  /* 0x000000d0ff21723e */ /* 0x004fe200048070ff */
[----:B------:R-:W2:Y:S04]  /*12ff0*/  LDL.LU R226, [R1+0xc] ;  /* 0x00000c0001e27983 */ /* 0x000ea80000300800 */
[----:B------:R-:W-:Y:S01]  /*13000*/  @!P5 STG.E.U8 desc[UR42][R30.64+0x1], R209 ;  /* 0x000001d11e00d986 */ /* 0x000fe2000c10112a */
[C---:B------:R-:W-:Y:S02]  /*13010*/  ISETP.LT.OR P5, PT, R43.reuse, 0xa, !P1 ;  /* 0x0000000a2b00780c */ /* 0x040fe40004fa1670 */
[----:B------:R-:W-:Y:S01]  /*13020*/  F2FP.SATFINITE.E4M3.F32.PACK_AB_MERGE_C R207, RZ, R207, RZ ;  /* 0x000000cfffcf723e */ /* 0x000fe200048070ff */
[----:B------:R-:W4:Y:S04]  /*13030*/  LDL.LU R224, [R1+0x8] ;  /* 0x0000080001e07983 */ /* 0x000f280000300800 */
[----:B------:R1:W-:Y:S01]  /*13040*/  @!P6 STG.E.U8 desc[UR42][R28.64+0x8], R33 ;  /* 0x000008211c00e986 */ /* 0x0003e2000c10112a */
[----:B------:R-:W-:-:S02]  /*13050*/  ISETP.LT.OR P6, PT, R43, 0x9, !P0 ;  /* 0x000000092b00780c */ /* 0x000fc400047c1670 */
[----:B0-----:R-:W-:Y:S01]  /*13060*/  F2FP.SATFINITE.E4M3.F32.PACK_AB_MERGE_C R35, RZ, R206, RZ ;  /* 0x000000ceff23723e */ /* 0x001fe200048070ff */
[----:B------:R-:W3:Y:S04]  /*13070*/  LDL.LU R225, [R1+0x4] ;  /* 0x0000040001e17983 */ /* 0x000ee80000300800 */
[----:B------:R-:W-:Y:S01]  /*13080*/  @!P5 STG.E.U8 desc[UR42][R28.64+0x9], R207 ;  /* 0x000009cf1c00d986 */ /* 0x000fe2000c10112a */
[----:B------:R-:W-:Y:S01]  /*13090*/  ISETP.LT.OR P5, PT, R43, 0xa, !P0 ;  /* 0x0000000a2b00780c */ /* 0x000fe200047a1670 */
[----:B------:R-:W-:Y:S02]  /*130a0*/  FMUL R205, R205, UR7 ;  /* 0x00000007cdcd7c20 */ /* 0x000fe40008400000 */
[----:B------:R-:W4:Y:S04]  /*130b0*/  LDL.LU R223, [R1+0x18] ;  /* 0x0000180001df7983 */ /* 0x000f280000300800 */
[----:B------:R-:W4:Y:S04]  /*130c0*/  LDL.LU R222, [R1+0x14] ;  /* 0x0000140001de7983 */ /* 0x000f280000300800 */
[----:B------:R-:W2:Y:S01]  /*130d0*/  LDL.LU R220, [R1] ;  /* 0x0000000001dc7983 */ /* 0x000ea20000300800 */
[----:B------:R-:W-:Y:S01]  /*130e0*/  F2FP.SATFINITE.E4M3.F32.PACK_AB_MERGE_C R205, RZ, R205, RZ ;  /* 0x000000cdffcd723e */ /* 0x000fe200048070ff */
[----:B------:R-:W-:Y:S01]  /*130f0*/  FMUL R204, R204, UR7 ;  /* 0x00000007cccc7c20 */ /* 0x000fe20008400000 */
[----:B------:R-:W-:Y:S01]  /*13100*/  FMUL R203, R203, UR7 ;  /* 0x00000007cbcb7c20 */ /* 0x000fe20008400000 */
[----:B------:R0:W-:Y:S01]  /*13110*/  @!P6 STG.E.U8 desc[UR42][R30.64+0x8], R35 ;  /* 0x000008231e00e986 */ /* 0x0001e2000c10112a */
[C---:B------:R-:W-:Y:S01]  /*13120*/  ISETP.LT.OR P6, PT, R43.reuse, 0x11, !P1 ;  /* 0x000000112b00780c */ /* 0x040fe20004fc1670 */
[----:B------:R-:W-:Y:S01]  /*13130*/  FMUL R202, R202, UR7 ;  /* 0x00000007caca7c20 */ /* 0x000fe20008400000 */
[----:B-1----:R-:W-:Y:S01]  /*13140*/  F2FP.SATFINITE.E4M3.F32.PACK_AB_MERGE_C R33, RZ, R204, RZ ;  /* 0x000000ccff21723e */ /* 0x002fe200048070ff */
[----:B------:R-:W-:Y:S01]  /*13150*/  @!P5 STG.E.U8 desc[UR42][R30.64+0x9], R205 ;  /* 0x000009cd1e00d986 */ /* 0x000fe2000c10112a */
[----:B------:R-:W-:Y:S01]  /*13160*/  ISETP.LT.OR P5, PT, R43, 0x12, !P1 ;  /* 0x000000122b00780c */ /* 0x000fe20004fa1670 */
[----:B------:R-:W-:Y:S01]  /*13170*/  FMUL R201, R201, UR7 ;  /* 0x00000007c9c97c20 */ /* 0x000fe20008400000 */
[----:B------:R-:W-:Y:S01]  /*13180*/  F2FP.SATFINITE.E4M3.F32.PACK_AB_MERGE_C R203, RZ, R203, RZ ;  /* 0x000000cbffcb723e */ /* 0x000fe200048070ff */
[----:B------:R-:W-:Y:S01]  /*13190*/  FMUL R200, R200, UR7 ;  /* 0x00000007c8c87c20 */ /* 0x000fe20008400000 */
[----:B------:R-:W-:Y:S01]  /*131a0*/  FMUL R199, R199, UR7 ;  /* 0x00000007c7c77c20 */ /* 0x000fe20008400000 */
[----:B------:R-:W-:Y:S01]  /*131b0*/  FMUL R198, R198, UR7 ;  /* 0x00000007c6c67c20 */ /* 0x000fe20008400000 */
[----:B------:R-:W-:Y:S01]  /*131c0*/  F2FP.SATFINITE.E4M3.F32.PACK_AB_MERGE_C R201, RZ, R201, RZ ;  /* 0x000000c9ffc9723e */ /* 0x000fe200048070ff */
[----:B------:R-:W-:Y:S01]  /*131d0*/  FMUL R197, R197, UR7 ;  /* 0x00000007c5c57c20 */ /* 0x000fe20008400000 */
[----:B0-----:R-:W-:Y:S01]  /*131e0*/  F2FP.SATFINITE.E4M3.F32.PACK_AB_MERGE_C R35, RZ, R202, RZ ;  /* 0x000000caff23723e */ /* 0x001fe200048070ff */
[----:B------:R0:W-:Y:S01]  /*131f0*/  @!P6 STG.E.U8 desc[UR42][R28.64+0x10], R33 ;  /* 0x000010211c00e986 */ /* 0x0001e2000c10112a */
[C---:B------:R-:W-:Y:S01]  /*13200*/  ISETP.LT.OR P6, PT, R43.reuse, 0x11, !P0 ;  /* 0x000000112b00780c */ /* 0x040fe200047c1670 */
[----:B------:R-:W-:Y:S01]  /*13210*/  FMUL R196, R196, UR7 ;  /* 0x00000007c4c47c20 */ /* 0x000fe20008400000 */
[----:B------:R-:W-:Y:S01]  /*13220*/  F2FP.SATFINITE.E4M3.F32.PACK_AB_MERGE_C R199, RZ, R199, RZ ;  /* 0x000000c7ffc7723e */ /* 0x000fe200048070ff */
        /* <DEDUP_REMOVED lines=75> */
[----:B-----5:R-:W-:Y:S01]  /*136e0*/  FMUL R3, R3, UR7 ;  /* 0x0000000703037c20 */ /* 0x020fe20008400000 */
[----:B------:R-:W-:Y:S01]  /*136f0*/  FMUL R0, R0, UR7 ;  /* 0x0000000700007c20 */ /* 0x000fe20008400000 */
[----:B------:R-:W-:Y:S01]  /*13700*/  F2FP.SATFINITE.E4M3.F32.PACK_AB_MERGE_C R5, RZ, R5, RZ ;  /* 0x00000005ff05723e */ /* 0x000fe200048070ff */
[----:B------:R-:W-:Y:S01]  /*13710*/  FMUL R2, R2, UR7 ;  /* 0x0000000702027c20 */ /* 0x000fe20008400000 */
[----:B0-----:R-:W-:Y:S01]  /*13720*/  F2FP.SATFINITE.E4M3.F32.PACK_AB_MERGE_C R35, RZ, R190, RZ ;  /* 0x000000beff23723e */ /* 0x001fe200048070ff */
[----:B------:R0:W-:Y:S01]  /*13730*/  @!P6 STG.E.U8 desc[UR42][R24.64+0x28], R33 ;  /* 0x000028211800e986 */ /* 0x0001e2000c10112a */
[----:B------:R-:W-:-:S02]  /*13740*/  ISETP.LT.OR P6, PT, R43, 0x29, !P2 ;  /* 0x000000292b00780c */ /* 0x000fc400057c1670 */
[----:B------:R-:W-:Y:S01]  /*13750*/  F2FP.SATFINITE.E4M3.F32.PACK_AB_MERGE_C R3, RZ, R3, RZ ;  /* 0x00000003ff03723e */ /* 0x000fe200048070ff */
[----:B------:R-:W-:Y:S01]  /*13760*/  @!P5 STG.E.U8 desc[UR42][R24.64+0x29], R191 ;  /* 0x000029bf1800d986 */ /* 0x000fe2000c10112a */
[----:B------:R-:W-:Y:S02]  /*13770*/  ISETP.LT.OR P5, PT, R43, 0x2a, !P2 ;  /* 0x0000002a2b00780c */ /* 0x000fe400057a1670 */
[----:B0-----:R-:W-:-:S07]  /*13780*/  F2FP.SATFINITE.E4M3.F32.PACK_AB_MERGE_C R33, RZ, R188, RZ ;  /* 0x000000bcff21723e */ /* 0x001fce00048070ff */
[----:B------:R0:W-:Y:S01]  /*13790*/  @!P6 STG.E.U8 desc[UR42][R26.64+0x28], R35 ;  /* 0x000028231a00e986 */ /* 0x0001e2000c10112a */
[----:B------:R-:W-:-:S03]  /*137a0*/  ISETP.LT.OR P6, PT, R43, 0x31, !P3 ;  /* 0x000000312b00780c */ /* 0x000fc60005fc1670 */
        /* <DEDUP_REMOVED lines=13> */
[----:B------:R-:W-:Y:S01]  /*13880*/  @!P6 STG.E.U8 desc[UR42][R24.64+0x38], R33 ;  /* 0x000038211800e986 */ /* 0x000fe2000c10112a */
[----:B------:R-:W-:-:S03]  /*13890*/  ISETP.LT.OR P6, PT, R43, 0x39, !P2 ;  /* 0x000000392b00780c */ /* 0x000fc600057c1670 */
[----:B------:R0:W-:Y:S01]  /*138a0*/  @!P5 STG.E.U8 desc[UR42][R24.64+0x39], R23 ;  /* 0x000039171800d986 */ /* 0x0001e2000c10112a */
[----:B------:R-:W-:-:S09]  /*138b0*/  ISETP.LT.OR P5, PT, R43, 0x3a, !P2 ;  /* 0x0000003a2b00780c */ /* 0x000fd200057a1670 */
[----:B------:R-:W-:Y:S01]  /*138c0*/  @!P6 STG.E.U8 desc[UR42][R26.64+0x38], R35 ;  /* 0x000038231a00e986 */ /* 0x000fe2000c10112a */
[C---:B------:R-:W-:Y:S02]  /*138d0*/  ISETP.LT.OR P6, PT, R43.reuse, 0x21, !P1 ;  /* 0x000000212b00780c */ /* 0x040fe40004fc1670 */
[----:B0-----:R-:W-:Y:S01]  /*138e0*/  F2FP.SATFINITE.E4M3.F32.PACK_AB_MERGE_C R23, RZ, R20, RZ ;  /* 0x00000014ff17723e */ /* 0x001fe200048070ff */
        /* <DEDUP_REMOVED lines=37> */
[----:B------:R1:W-:Y:S01]  /*13b40*/  @!P6 STG.E.U8 desc[UR42][R30.64+0x38], R9 ;  /* 0x000038091e00e986 */ /* 0x0003e2000c10112a */
[C---:B------:R-:W-:Y:S02]  /*13b50*/  ISETP.LT.OR P6, PT, R43.reuse, 0x41, !P3 ;  /* 0x000000412b00780c */ /* 0x040fe40005fc1670 */
[----:B0-----:R-:W-:Y:S01]  /*13b60*/  F2FP.SATFINITE.E4M3.F32.PACK_AB_MERGE_C R7, RZ, R4, RZ ;  /* 0x00000004ff07723e */ /* 0x001fe200048070ff */
[----:B------:R0:W-:Y:S01]  /*13b70*/  @!P5 STG.E.U8 desc[UR42][R30.64+0x39], R5 ;  /* 0x000039051e00d986 */ /* 0x0001e2000c10112a */
[----:B------:R-:W-:Y:S02]  /*13b80*/  ISETP.LT.OR P5, PT, R43, 0x42, !P3 ;  /* 0x000000422b00780c */ /* 0x000fe40005fa1670 */
[----:B-1----:R-:W-:-:S07]  /*13b90*/  F2FP.SATFINITE.E4M3.F32.PACK_AB_MERGE_C R9, RZ, R0, RZ ;  /* 0x00000000ff09723e */ /* 0x002fce00048070ff */
[----:B------:R1:W-:Y:S01]  /*13ba0*/  @!P6 STG.E.U8 desc[UR42][R24.64+0x40], R7 ;  /* 0x000040071800e986 */ /* 0x0003e2000c10112a */
[----:B------:R-:W-:Y:S01]  /*13bb0*/  ISETP.LT.OR P6, PT, R43, 0x41, !P2 ;  /* 0x000000412b00780c */ /* 0x000fe200057c1670 */
[----:B--2---:R-:W-:Y:S01]  /*13bc0*/  FMUL R0, R220, UR7 ;  /* 0x00000007dc007c20 */ /* 0x004fe20008400000 */
[----:B0-----:R-:W-:Y:S01]  /*13bd0*/  F2FP.SATFINITE.E4M3.F32.PACK_AB_MERGE_C R5, RZ, R2, RZ ;  /* 0x00000002ff05723e */ /* 0x001fe200048070ff */
[----:B------:R-:W2:Y:S01]  /*13be0*/  LDL.LU R220, [R1+0x1c] ;  /* 0x00001c0001dc7983 */ /* 0x000ea20000300800 */
[----:B---3--:R-:W-:-:S03]  /*13bf0*/  FMUL R2, R225, UR7 ;  /* 0x00000007e1027c20 */ /* 0x008fc60008400000 */
[----:B------:R0:W-:Y:S01]  /*13c00*/  @!P5 STG.E.U8 desc[UR42][R24.64+0x41], R3 ;  /* 0x000041031800d986 */ /* 0x0001e2000c10112a */
[----:B------:R-:W-:-:S03]  /*13c10*/  ISETP.LT.OR P5, PT, R43, 0x42, !P2 ;  /* 0x000000422b00780c */ /* 0x000fc600057a1670 */
[----:B------:R-:W3:Y:S01]  /*13c20*/  LDL.LU R225, [R1+0x20] ;  /* 0x0000200001e17983 */ /* 0x000ee20000300800 */
[----:B-1----:R-:W-:Y:S01]  /*13c30*/  F2FP.SATFINITE.E4M3.F32.PACK_AB_MERGE_C R7, RZ, R2, RZ ;  /* 0x00000002ff07723e */ /* 0x002fe200048070ff */
[----:B------:R-:W-:Y:S02]  /*13c40*/  FMUL R2, R226, UR7 ;  /* 0x00000007e2027c20 */ /* 0x000fe40008400000 */
[----:B------:R1:W-:Y:S01]  /*13c50*/  @!P6 STG.E.U8 desc[UR42][R26.64+0x40], R5 ;  /* 0x000040051a00e986 */ /* 0x0003e2000c10112a */
[----:B------:R-:W-:Y:S02]  /*13c60*/  ISETP.LT.OR P6, PT, R43, 0x49, !P3 ;  /* 0x000000492b00780c */ /* 0x000fe40005fc1670 */
[----:B0-----:R-:W-:Y:S01]  /*13c70*/  F2FP.SATFINITE.E4M3.F32.PACK_AB_MERGE_C R3, RZ, R0, RZ ;  /* 0x00000000ff03723e */ /* 0x001fe200048070ff */
[----:B----4-:R-:W-:Y:S02]  /*13c80*/  FMUL R0, R224, UR7 ;  /* 0x00000007e0007c20 */ /* 0x010fe40008400000 */
[----:B------:R-:W4:Y:S04]  /*13c90*/  LDL.LU R224, [R1+0x24] ;  /* 0x0000240001e07983 */ /* 0x000f280000300800 */
[----:B------:R-:W4:Y:S01]  /*13ca0*/  LDL.LU R226, [R1+0x28] ;  /* 0x0000280001e27983 */ /* 0x000f220000300800 */
[----:B-1----:R-:W-:Y:S01]  /*13cb0*/  F2FP.SATFINITE.E4M3.F32.PACK_AB_MERGE_C R5, RZ, R0, RZ ;  /* 0x00000000ff05723e */ /* 0x002fe200048070ff */
[----:B------:R-:W-:-:S02]  /*13cc0*/  FMUL R0, R227, UR7 ;  /* 0x00000007e3007c20 */ /* 0x000fc40008400000 */
[----:B------:R-:W4:Y:S04]  /*13cd0*/  LDL.LU R227, [R1+0x2c] ;  /* 0x00002c0001e37983 */ /* 0x000f280000300800 */
[----:B------:R0:W-:Y:S01]  /*13ce0*/  @!P5 STG.E.U8 desc[UR42][R26.64+0x41], R9 ;  /* 0x000041091a00d986 */ /* 0x0001e2000c10112a */
[----:B------:R-:W-:-:S03]  /*13cf0*/  ISETP.LT.OR P5, PT, R43, 0x4a, !P3 ;  /* 0x0000004a2b00780c */ /* 0x000fc60005fa1670 */
[----:B------:R1:W-:Y:S01]  /*13d00*/  @!P6 STG.E.U8 desc[UR42][R24.64+0x48], R3 ;  /* 0x000048031800e986 */ /* 0x0003e2000c10112a */
[----:B------:R-:W-:-:S09]  /*13d10*/  ISETP.LT.OR P6, PT, R43, 0x49, !P2 ;  /* 0x000000492b00780c */ /* 0x000fd200057c1670 */
[----:B------:R1:W-:Y:S01]  /*13d20*/  @!P5 STG.E.U8 desc[UR42][R24.64+0x49], R7 ;  /* 0x000049071800d986 */ /* 0x0003e2000c10112a */
[C---:B------:R-:W-:Y:S02]  /*13d30*/  ISETP.LT.OR P5, PT, R43.reuse, 0x4a, !P2 ;  /* 0x0000004a2b00780c */ /* 0x040fe400057a1670 */
[----:B0-----:R-:W-:Y:S01]  /*13d40*/  F2FP.SATFINITE.E4M3.F32.PACK_AB_MERGE_C R9, RZ, R2, RZ ;  /* 0x00000002ff09723e */ /* 0x001fe200048070ff */
[----:B------:R-:W-:Y:S01]  /*13d50*/  FMUL R2, R222, UR7 ;  /* 0x00000007de027c20 */ /* 0x000fe20008400000 */
[----:B------:R0:W-:Y:S01]  /*13d60*/  @!P6 STG.E.U8 desc[UR42][R26.64+0x48], R5 ;  /* 0x000048051a00e986 */ /* 0x0001e2000c10112a */
[----:B------:R-:W-:-:S03]  /*13d70*/  ISETP.LT.OR P6, PT, R43, 0x51, !P3 ;  /* 0x000000512b00780c */ /* 0x000fc60005fc1670 */
[----:B------:R-:W4:Y:S01]  /*13d80*/  LDL.LU R222, [R1+0x30] ;  /* 0x0000300001de7983 */ /* 0x000f220000300800 */
[----:B-1----:R-:W-:Y:S01]  /*13d90*/  F2FP.SATFINITE.E4M3.F32.PACK_AB_MERGE_C R3, RZ, R0, RZ ;  /* 0x00000000ff03723e */ /* 0x002fe200048070ff */
[----:B------:R-:W-:-:S03]  /*13da0*/  FMUL R0, R223, UR7 ;  /* 0x00000007df007c20 */ /* 0x000fc60008400000 */
[----:B------:R1:W-:Y:S01]  /*13db0*/  @!P5 STG.E.U8 desc[UR42][R26.64+0x49], R9 ;  /* 0x000049091a00d986 */ /* 0x0003e2000c10112a */
[----:B------:R-:W-:Y:S02]  /*13dc0*/  ISETP.LT.OR P5, PT, R43, 0x52, !P3 ;  /* 0x000000522b00780c */ /* 0x000fe40005fa1670 */
[----:B------:R-:W-:Y:S01]  /*13dd0*/  F2FP.SATFINITE.E4M3.F32.PACK_AB_MERGE_C R7, RZ, R2, RZ ;  /* 0x00000002ff07723e */ /* 0x000fe200048070ff */
[----:B------:R-:W4:Y:S01]  /*13de0*/  LDL.LU R223, [R1+0x34] ;  /* 0x0000340001df7983 */ /* 0x000f220000300800 */
[----:B0-----:R-:W-:-:S03]  /*13df0*/  F2FP.SATFINITE.E4M3.F32.PACK_AB_MERGE_C R5, RZ, R0, RZ ;  /* 0x00000000ff05723e */ /* 0x001fc600048070ff */
[----:B------:R0:W-:Y:S06]  /*13e00*/  @!P6 STG.E.U8 desc[UR42][R24.64+0x50], R3 ;  /* 0x000050031800e986 */ /* 0x0001ec000c10112a */
[----:B------:R4:W-:Y:S01]  /*13e10*/  @!P5 STG.E.U8 desc[UR42][R24.64+0x51], R7 ;  /* 0x000051071800d986 */ /* 0x0009e2000c10112a */
[----:B--2---:R-:W-:-:S03]  /*13e20*/  FMUL R2, R220, UR7 ;  /* 0x00000007dc027c20 */ /* 0x004fc60008400000 */
[----:B------:R-:W2:Y:S02]  /*13e30*/  LDL.LU R220, [R1+0x38] ;  /* 0x0000380001dc7983 */ /* 0x000ea40000300800 */
[----:B-1----:R-:W-:Y:S01]  /*13e40*/  F2FP.SATFINITE.E4M3.F32.PACK_AB_MERGE_C R9, RZ, R2, RZ ;  /* 0x00000002ff09723e */ /* 0x002fe200048070ff */
[----:B---3--:R-:W-:Y:S02]  /*13e50*/  FMUL R0, R225, UR7 ;  /* 0x00000007e1007c20 */ /* 0x008fe40008400000 */
[----:B------:R-:W3:Y:S03]  /*13e60*/  LDL.LU R225, [R1+0x3c] ;  /* 0x00003c0001e17983 */ /* 0x000ee60000300800 */
[----:B0-----:R-:W-:Y:S01]  /*13e70*/  F2FP.SATFINITE.E4M3.F32.PACK_AB_MERGE_C R3, RZ, R0, RZ ;  /* 0x00000000ff03723e */ /* 0x001fe200048070ff */
[----:B----4-:R-:W-:Y:S02]  /*13e80*/  FMUL R2, R224, UR7 ;  /* 0x00000007e0027c20 */ /* 0x010fe40008400000 */
[----:B------:R-:W4:Y:S01]  /*13e90*/  LDL.LU R224, [R1+0x40] ;  /* 0x0000400001e07983 */ /* 0x000f220000300800 */
[----:B------:R-:W-:-:S02]  /*13ea0*/  FMUL R0, R226, UR7 ;  /* 0x00000007e2007c20 */ /* 0x000fc40008400000 */
[----:B------:R-:W-:Y:S01]  /*13eb0*/  F2FP.SATFINITE.E4M3.F32.PACK_AB_MERGE_C R7, RZ, R2, RZ ;  /* 0x00000002ff07723e */ /* 0x000fe200048070ff */
[----:B------:R-:W4:Y:S01]  /*13ec0*/  LDL.LU R226, [R1+0x44] ;  /* 0x0000440001e27983 */ /* 0x000f220000300800 */
[----:B------:R-:W-:-:S03]  /*13ed0*/  FMUL R2, R227, UR7 ;  /* 0x00000007e3027c20 */ /* 0x000fc60008400000 */
[----:B------:R-:W4:Y:S01]  /*13ee0*/  LDL.LU R227, [R1+0x48] ;  /* 0x0000480001e37983 */ /* 0x000f220000300800 */
[C---:B------:R-:W-:Y:S02]  /*13ef0*/  ISETP.LT.OR P6, PT, R43.reuse, 0x51, !P2 ;  /* 0x000000512b00780c */ /* 0x040fe400057c1670 */
[----:B------:R-:W-:-:S11]  /*13f00*/  ISETP.LT.OR P5, PT, R43, 0x52, !P2 ;  /* 0x000000522b00780c */ /* 0x000fd600057a1670 */
        /* <DEDUP_REMOVED lines=12> */
[----:B------:R-:W-:Y:S01]  /*13fd0*/  FMUL R2, R223, UR7 ;  /* 0x00000007df027c20 */ /* 0x000fe20008400000 */
[----:B------:R-:W-:Y:S01]  /*13fe0*/  F2FP.SATFINITE.E4M3.F32.PACK_AB_MERGE_C R3, RZ, R0, RZ ;  /* 0x00000000ff03723e */ /* 0x000fe200048070ff */
[----:B------:R-:W4:Y:S04]  /*13ff0*/  LDL.LU R223, [R1+0x50] ;  /* 0x0000500001df7983 */ /* 0x000f280000300800 */
[----:B------:R1:W-:Y:S01]  /*14000*/  @!P6 STG.E.U8 desc[UR42][R26.64+0x58], R5 ;  /* 0x000058051a00e986 */ /* 0x0003e2000c10112a */
[----:B------:R-:W-:Y:S02]  /*14010*/  ISETP.LT.OR P6, PT, R43, 0x41, !P1 ;  /* 0x000000412b00780c */ /* 0x000fe40004fc1670 */
[----:B0-----:R-:W-:Y:S01]  /*14020*/  F2FP.SATFINITE.E4M3.F32.PACK_AB_MERGE_C R7, RZ, R2, RZ ;  /* 0x00000002ff07723e */ /* 0x001fe200048070ff */
[----:B------:R0:W-:Y:S10]  /*14030*/  @!P5 STG.E.U8 desc[UR42][R26.64+0x59], R9 ;  /* 0x000059091a00d986 */ /* 0x0001f4000c10112a */
        /* <DEDUP_REMOVED lines=23> */
[----:B------:R0:W-:Y:S01]  /*141b0*/  @!P6 STG.E.U8 desc[UR42][R28.64+0x48], R3 ;  /* 0x000048031c00e986 */ /* 0x0001e2000c10112a */
[----:B------:R-:W-:Y:S01]  /*141c0*/  ISETP.LT.OR P6, PT, R43, 0x49, !P0 ;  /* 0x000000492b00780c */ /* 0x000fe200047c1670 */
[----:B------:R-:W-:Y:S02]  /*141d0*/  FMUL R2, R222, UR7 ;  /* 0x00000007de027c20 */ /* 0x000fe40008400000 */
[----:B------:R-:W4:Y:S01]  /*141e0*/  LDL.LU R222, [R1+0x68] ;  /* 0x0000680001de7983 */ /* 0x000f220000300800 */
[----:B-1----:R-:W-:Y:S01]  /*141f0*/  F2FP.SATFINITE.E4M3.F32.PACK_AB_MERGE_C R5, RZ, R0, RZ ;  /* 0x00000000ff05723e */ /* 0x002fe200048070ff */
[----:B------:R-:W-:-:S04]  /*14200*/  FMUL R0, R223, UR7 ;  /* 0x00000007df007c20 */ /* 0x000fc80008400000 */
        /* <DEDUP_REMOVED lines=33> */
[----:B-1----:R-:W-:-:S05]  /*14420*/  F2FP.SATFINITE.E4M3.F32.PACK_AB_MERGE_C R7, RZ, R2, RZ ;  /* 0x00000002ff07723e */ /* 0x002fca00048070ff */
[----:B------:R1:W-:Y:S01]  /*14430*/  @!P6 STG.E.U8 desc[UR42][R28.64+0x58], R3 ;  /* 0x000058031c00e986 */ /* 0x0003e2000c10112a */
[----:B------:R-:W-:Y:S01]  /*14440*/  ISETP.LT.OR P6, PT, R43, 0x59, !P0 ;  /* 0x000000592b00780c */ /* 0x000fe200047c1670 */
[----:B------:R-:W-:Y:S01]  /*14450*/  FMUL R2, R223, UR7 ;  /* 0x00000007df027c20 */ /* 0x000fe20008400000 */
[----:B------:R-:W-:Y:S01]  /*14460*/  F2FP.SATFINITE.E4M3.F32.PACK_AB_MERGE_C R5, RZ, R0, RZ ;  /* 0x00000000ff05723e */ /* 0x000fe200048070ff */
[----:B------:R-:W4:Y:S03]  /*14470*/  LDL.LU R223, [R1+0x88] ;  /* 0x0000880001df7983 */ /* 0x000f260000300800 */
[----:B0-----:R-:W-:Y:S01]  /*14480*/  F2FP.SATFINITE.E4M3.F32.PACK_AB_MERGE_C R9, RZ, R2, RZ ;  /* 0x00000002ff09723e */ /* 0x001fe200048070ff */
        /* <DEDUP_REMOVED lines=173> */
[----:B------:R-:W4:Y:S04]  /*14f60*/  LDL.LU R223, [R1+0x114] ;  /* 0x0001140001df7983 */ /* 0x000f280000300800 */
[----:B------:R-:W4:Y:S01]  /*14f70*/  LDL.LU R219, [R1+0x118] ;  /* 0x0001180001db7983 */ /* 0x000f220000300800 */
[----:B0-----:R-:W-:-:S03]  /*14f80*/  F2FP.SATFINITE.E4M3.F32.PACK_AB_MERGE_C R5, RZ, R0, RZ ;  /* 0x00000000ff05723e */ /* 0x001fc600048070ff */
[----:B------:R0:W-:Y:S04]  /*14f90*/  @!P6 STG.E.U8 desc[UR42][R24.64+0x80], R3 ;  /* 0x000080031800e986 */ /* 0x0001e8000c10112a */
[----:B------:R4:W-:Y:S01]  /*14fa0*/  @!P5 STG.E.U8 desc[UR42][R24.64+0x81], R7 ;  /* 0x000081071800d986 */ /* 0x0009e2000c10112a */
[----:B--2---:R-:W-:-:S05]  /*14fb0*/  FMUL R2, R220, UR7 ;  /* 0x00000007dc027c20 */ /* 0x004fca0008400000 */
[----:B-1----:R-:W-:Y:S01]  /*14fc0*/  F2FP.SATFINITE.E4M3.F32.PACK_AB_MERGE_C R9, RZ, R2, RZ ;  /* 0x00000002ff09723e */ /* 0x002fe200048070ff */
[----:B---3--:R-:W-:Y:S02]  /*14fd0*/  FMUL R0, R225, UR7 ;  /* 0x00000007e1007c20 */ /* 0x008fe40008400000 */
[----:B------:R-:W2:Y:S03]  /*14fe0*/  LDL.LU R225, [R1+0x11c] ;  /* 0x00011c0001e17983 */ /* 0x000ea60000300800 */
[----:B0-----:R-:W-:Y:S01]  /*14ff0*/  F2FP.SATFINITE.E4M3.F32.PACK_AB_MERGE_C R3, RZ, R0, RZ ;  /* 0x00000000ff03723e */ /* 0x001fe200048070ff */
[----:B----4-:R-:W-:Y:S02]  /*15000*/  FMUL R2, R224, UR7 ;  /* 0x00000007e0027c20 */ /* 0x010fe40008400000 */
[----:B------:R-:W3:Y:S01]  /*15010*/  LDL.LU R224, [R1+0x120] ;  /* 0x0001200001e07983 */ /* 0x000ee20000300800 */
[----:B------:R-:W-:-:S02]  /*15020*/  FMUL R0, R226, UR7 ;  /* 0x00000007e2007c20 */ /* 0x000fc40008400000 */
[----:B------:R-:W-:Y:S01]  /*15030*/  F2FP.SATFINITE.E4M3.F32.PACK_AB_MERGE_C R7, RZ, R2, RZ ;  /* 0x00000002ff07723e */ /* 0x000fe200048070ff */
[----:B------:R-:W4:Y:S01]  /*15040*/  LDL.LU R226, [R1+0x124] ;  /* 0x0001240001e27983 */ /* 0x000f220000300800 */
[----:B------:R-:W-:-:S03]  /*15050*/  FMUL R2, R227, UR7 ;  /* 0x00000007e3027c20 */ /* 0x000fc60008400000 */
[----:B------:R-:W4:Y:S01]  /*15060*/  LDL.LU R227, [R1+0x128] ;  /* 0x0001280001e37983 */ /* 0x000f220000300800 */
[C---:B------:R-:W-:Y:S02]  /*15070*/  ISETP.LT.OR P5, PT, R43.reuse, 0x82, !P2 ;  /* 0x000000822b00780c */ /* 0x040fe400057a1670 */
[C---:B------:R-:W-:Y:S01]  /*15080*/  ISETP.LT.OR P6, PT, R43.reuse, 0x81, !P2 ;  /* 0x000000812b00780c */ /* 0x040fe200057c1670 */
[----:B------:R-:W4:Y:S04]  /*15090*/  LDL.LU R221, [R1+0x12c] ;  /* 0x00012c0001dd7983 */ /* 0x000f280000300800 */
[----:B------:R-:W4:Y:S06]  /*150a0*/  LDL.LU R220, [R1+0x130] ;  /* 0x0001300001dc7983 */ /* 0x000f2c0000300800 */
[----:B------:R0:W-:Y:S01]  /*150b0*/  @!P5 STG.E.U8 desc[UR42][R26.64+0x81], R9 ;  /* 0x000081091a00d986 */ /* 0x0001e2000c10112a */
[----:B------:R-:W-:-:S03]  /*150c0*/  ISETP.LT.OR P5, PT, R43, 0x8a, !P3 ;  /* 0x0000008a2b00780c */ /* 0x000fc60005fa1670 */
[----:B------:R1:W-:Y:S01]  /*150d0*/  @!P6 STG.E.U8 desc[UR42][R26.64+0x80], R5 ;  /* 0x000080051a00e986 */ /* 0x0003e2000c10112a */
[----:B------:R-:W-:-:S09]  /*150e0*/  ISETP.LT.OR P6, PT, R43, 0x89, !P3 ;  /* 0x000000892b00780c */ /* 0x000fd20005fc1670 */
[----:B------:R-:W-:Y:S01]  /*150f0*/  @!P5 STG.E.U8 desc[UR42][R24.64+0x89], R7 ;  /* 0x000089071800d986 */ /* 0x000fe2000c10112a */
[C---:B------:R-:W-:Y:S02]  /*15100*/  ISETP.LT.OR P5, PT, R43.reuse, 0x8a, !P2 ;  /* 0x0000008a2b00780c */ /* 0x040fe400057a1670 */
[----:B0-----:R-:W-:Y:S01]  /*15110*/  F2FP.SATFINITE.E4M3.F32.PACK_AB_MERGE_C R9, RZ, R2, RZ ;  /* 0x00000002ff09723e */ /* 0x001fe200048070ff */
[----:B------:R0:W-:Y:S01]  /*15120*/  @!P6 STG.E.U8 desc[UR42][R24.64+0x88], R3 ;  /* 0x000088031800e986 */ /* 0x0001e2000c10112a */
[C---:B------:R-:W-:Y:S02]  /*15130*/  ISETP.LT.OR P6, PT, R43.reuse, 0x89, !P2 ;  /* 0x000000892b00780c */ /* 0x040fe400057c1670 */
[----:B-1----:R-:W-:Y:S01]  /*15140*/  F2FP.SATFINITE.E4M3.F32.PACK_AB_MERGE_C R5, RZ, R0, RZ ;  /* 0x00000000ff05723e */ /* 0x002fe200048070ff */
[----:B------:R-:W-:Y:S02]  /*15150*/  FMUL R0, R222, UR7 ;  /* 0x00000007de007c20 */ /* 0x000fe40008400000 */
[----:B------:R-:W4:Y:S04]  /*15160*/  LDL.LU R222, [R1+0x134] ;  /* 0x0001340001de7983 */ /* 0x000f280000300800 */
[----:B------:R-:W-:Y:S01]  /*15170*/  @!P5 STG.E.U8 desc[UR42][R26.64+0x89], R9 ;  /* 0x000089091a00d986 */ /* 0x000fe2000c10112a */
[----:B------:R-:W-:Y:S01]  /*15180*/  ISETP.LT.OR P5, PT, R43, 0x92, !P3 ;  /* 0x000000922b00780c */ /* 0x000fe20005fa1670 */
[----:B------:R-:W-:Y:S01]  /*15190*/  FMUL R2, R223, UR7 ;  /* 0x00000007df027c20 */ /* 0x000fe20008400000 */
[----:B0-----:R-:W-:Y:S01]  /*151a0*/  F2FP.SATFINITE.E4M3.F32.PACK_AB_MERGE_C R3, RZ, R0, RZ ;  /* 0x00000000ff03723e */ /* 0x001fe200048070ff */
[----:B------:R0:W-:Y:S01]  /*151b0*/  @!P6 STG.E.U8 desc[UR42][R26.64+0x88], R5 ;  /* 0x000088051a00e986 */ /* 0x0001e2000c10112a */
[----:B------:R-:W-:-:S02]  /*151c0*/  FMUL R0, R219, UR7 ;  /* 0x00000007db007c20 */ /* 0x000fc40008400000 */
[----:B------:R-:W-:Y:S01]  /*151d0*/  F2FP.SATFINITE.E4M3.F32.PACK_AB_MERGE_C R7, RZ, R2, RZ ;  /* 0x00000002ff07723e */ /* 0x000fe200048070ff */
[----:B------:R-:W4:Y:S02]  /*151e0*/  LDL.LU R223, [R1+0x138] ;  /* 0x0001380001df7983 */ /* 0x000f240000300800 */
[----:B0-----:R-:W-:-:S04]  /*151f0*/  F2FP.SATFINITE.E4M3.F32.PACK_AB_MERGE_C R5, RZ, R0, RZ ;  /* 0x00000000ff05723e */ /* 0x001fc800048070ff */
[----:B------:R0:W-:Y:S01]  /*15200*/  @!P5 STG.E.U8 desc[UR42][R24.64+0x91], R7 ;  /* 0x000091071800d986 */ /* 0x0001e2000c10112a */
[----:B--2---:R-:W-:-:S03]  /*15210*/  FMUL R2, R225, UR7 ;  /* 0x00000007e1027c20 */ /* 0x004fc60008400000 */
[----:B------:R-:W2:Y:S02]  /*15220*/  LDL.LU R225, [R1+0x13c] ;  /* 0x00013c0001e17983 */ /* 0x000ea40000300800 */
[----:B------:R-:W-:Y:S01]  /*15230*/  F2FP.SATFINITE.E4M3.F32.PACK_AB_MERGE_C R9, RZ, R2, RZ ;  /* 0x00000002ff09723e */ /* 0x000fe200048070ff */
[----:B---3--:R-:W-:Y:S02]  /*15240*/  FMUL R0, R224, UR7 ;  /* 0x00000007e0007c20 */ /* 0x008fe40008400000 */
[----:B------:R-:W3:Y:S01]  /*15250*/  LDL.LU R224, [R1+0x140] ;  /* 0x0001400001e07983 */ /* 0x000ee20000300800 */
[----:B----4-:R-:W-:Y:S02]  /*15260*/  FMUL R2, R226, UR7 ;  /* 0x00000007e2027c20 */ /* 0x010fe40008400000 */
[----:B0-----:R-:W-:Y:S01]  /*15270*/  F2FP.SATFINITE.E4M3.F32.PACK_AB_MERGE_C R7, RZ, R0, RZ ;  /* 0x00000000ff07723e */ /* 0x001fe200048070ff */
[----:B------:R-:W4:Y:S01]  /*15280*/  LDL.LU R226, [R1+0x144] ;  /* 0x0001440001e27983 */ /* 0x000f220000300800 */
[----:B------:R-:W-:-:S03]  /*15290*/  FMUL R0, R227, UR7 ;  /* 0x00000007e3007c20 */ /* 0x000fc60008400000 */
[----:B------:R-:W4:Y:S01]  /*152a0*/  LDL.LU R227, [R1+0x148] ;  /* 0x0001480001e37983 */ /* 0x000f220000300800 */
[C---:B------:R-:W-:Y:S02]  /*152b0*/  ISETP.LT.OR P6, PT, R43.reuse, 0x91, !P3 ;  /* 0x000000912b00780c */ /* 0x040fe40005fc1670 */
[C---:B------:R-:W-:Y:S01]  /*152c0*/  ISETP.LT.OR P5, PT, R43.reuse, 0x92, !P2 ;  /* 0x000000922b00780c */ /* 0x040fe200057a1670 */
[----:B------:R-:W4:Y:S10]  /*152d0*/  LDL.LU R219, [R1+0x14c] ;  /* 0x00014c0001db7983 */ /* 0x000f340000300800 */
[----:B------:R-:W-:Y:S01]  /*152e0*/  @!P6 STG.E.U8 desc[UR42][R24.64+0x90], R3 ;  /* 0x000090031800e986 */ /* 0x000fe2000c10112a */
[----:B------:R-:W-:-:S02]  /*152f0*/  ISETP.LT.OR P6, PT, R43, 0x91, !P2 ;  /* 0x000000912b00780c */ /* 0x000fc400057c1670 */
[----:B------:R-:W-:Y:S01]  /*15300*/  F2FP.SATFINITE.E4M3.F32.PACK_AB_MERGE_C R11, RZ, R2, RZ ;  /* 0x00000002ff0b723e */ /* 0x000fe200048070ff */
[----:B------:R-:W-:Y:S01]  /*15310*/  @!P5 STG.E.U8 desc[UR42][R26.64+0x91], R9 ;  /* 0x000091091a00d986 */ /* 0x000fe2000c10112a */
[----:B------:R-:W-:Y:S01]  /*15320*/  FMUL R2, R220, UR7 ;  /* 0x00000007dc027c20 */ /* 0x000fe20008400000 */
[----:B------:R-:W-:-:S08]  /*15330*/  ISETP.LT.OR P5, PT, R43, 0x99, !P2 ;  /* 0x000000992b00780c */ /* 0x000fd000057a1670 */
[----:B------:R0:W-:Y:S01]  /*15340*/  @!P6 STG.E.U8 desc[UR42][R26.64+0x90], R5 ;  /* 0x000090051a00e986 */ /* 0x0001e2000c10112a */
[C---:B------:R-:W-:Y:S02]  /*15350*/  ISETP.LT.OR P6, PT, R43.reuse, 0x99, !P3 ;  /* 0x000000992b00780c */ /* 0x040fe40005fc1670 */
[----:B------:R-:W-:Y:S02]  /*15360*/  ISETP.LT.OR P3, PT, R43, 0x9a, !P3 ;  /* 0x0000009a2b00780c */ /* 0x000fe40005f61670 */
[----:B0-----:R-:W-:Y:S01]  /*15370*/  F2FP.SATFINITE.E4M3.F32.PACK_AB_MERGE_C R5, RZ, R0, RZ ;  /* 0x00000000ff05723e */ /* 0x001fe200048070ff */
[----:B------:R-:W-:Y:S02]  /*15380*/  FMUL R0, R221, UR7 ;  /* 0x00000007dd007c20 */ /* 0x000fe40008400000 */
[----:B------:R-:W4:Y:S04]  /*15390*/  LDL.LU R221, [R1+0x150] ;  /* 0x0001500001dd7983 */ /* 0x000f280000300800 */
[----:B------:R-:W4:Y:S01]  /*153a0*/  LDL.LU R220, [R1+0x154] ;  /* 0x0001540001dc7983 */ /* 0x000f220000300800 */
[----:B------:R-:W-:-:S03]  /*153b0*/  FMUL R3, R222, UR7 ;  /* 0x00000007de037c20 */ /* 0x000fc60008400000 */
[----:B------:R0:W-:Y:S01]  /*153c0*/  @!P6 STG.E.U8 desc[UR42][R24.64+0x98], R7 ;  /* 0x000098071800e986 */ /* 0x0001e2000c10112a */
[----:B------:R-:W-:-:S03]  /*153d0*/  FMUL R4, R223, UR7 ;  /* 0x00000007df047c20 */ /* 0x000fc60008400000 */
[----:B------:R-:W4:Y:S01]  /*153e0*/  LDL.LU R222, [R1+0x158] ;  /* 0x0001580001de7983 */ /* 0x000f220000300800 */
[----:B------:R-:W-:-:S03]  /*153f0*/  F2FP.SATFINITE.E4M3.F32.PACK_AB_MERGE_C R9, RZ, R2, RZ ;  /* 0x00000002ff09723e */ /* 0x000fc600048070ff */
[----:B------:R1:W-:Y:S01]  /*15400*/  @!P3 STG.E.U8 desc[UR42][R24.64+0x99], R11 ;  /* 0x0000990b1800b986 */ /* 0x0003e2000c10112a */
[----:B0-----:R-:W-:-:S03]  /*15410*/  F2FP.SATFINITE.E4M3.F32.PACK_AB_MERGE_C R7, RZ, R0, RZ ;  /* 0x00000000ff07723e */ /* 0x001fc600048070ff */
[----:B------:R-:W4:Y:S04]  /*15420*/  LDL.LU R223, [R1+0x15c] ;  /* 0x00015c0001df7983 */ /* 0x000f280000300800 */
[----:B------:R0:W-:Y:S01]  /*15430*/  @!P5 STG.E.U8 desc[UR42][R26.64+0x98], R5 ;  /* 0x000098051a00d986 */ /* 0x0001e2000c10112a */
[----:B-1----:R-:W-:Y:S01]  /*15440*/  F2FP.SATFINITE.E4M3.F32.PACK_AB_MERGE_C R11, RZ, R3, RZ ;  /* 0x00000003ff0b723e */ /* 0x002fe200048070ff */
[----:B--2---:R-:W-:Y:S02]  /*15450*/  FMUL R0, R225, UR7 ;  /* 0x00000007e1007c20 */ /* 0x004fe40008400000 */
[----:B------:R-:W2:Y:S03]  /*15460*/  LDL.LU R225, [R1+0x160] ;  /* 0x0001600001e17983 */ /* 0x000ea60000300800 */
[----:B0-----:R-:W-:Y:S01]  /*15470*/  F2FP.SATFINITE.E4M3.F32.PACK_AB_MERGE_C R5, RZ, R0, RZ ;  /* 0x00000000ff05723e */ /* 0x001fe200048070ff */
[----:B---3--:R-:W-:-:S02]  /*15480*/  FMUL R2, R224, UR7 ;  /* 0x00000007e0027c20 */ /* 0x008fc40008400000 */
[----:B------:R-:W3:Y:S01]  /*15490*/  LDL.LU R224, [R1+0x164] ;  /* 0x0001640001e07983 */ /* 0x000ee20000300800 */
[----:B----4-:R-:W-:-:S03]  /*154a0*/  FMUL R3, R226, UR7 ;  /* 0x00000007e2037c20 */ /* 0x010fc60008400000 */
[----:B------:R-:W4:Y:S01]  /*154b0*/  LDL.LU R226, [R1+0x168] ;  /* 0x0001680001e27983 */ /* 0x000f220000300800 */
[----:B------:R-:W-:-:S03]  /*154c0*/  FMUL R0, R227, UR7 ;  /* 0x00000007e3007c20 */ /* 0x000fc60008400000 */
[----:B------:R-:W4:Y:S01]  /*154d0*/  LDL.LU R227, [R1+0x16c] ;  /* 0x00016c0001e37983 */ /* 0x000f220000300800 */
[C---:B------:R-:W-:Y:S02]  /*154e0*/  ISETP.LT.OR P2, PT, R43.reuse, 0x9a, !P2 ;  /* 0x0000009a2b00780c */ /* 0x040fe40005741670 */
[C---:B------:R-:W-:Y:S02]  /*154f0*/  ISETP.LT.OR P6, PT, R43.reuse, 0x81, !P1 ;  /* 0x000000812b00780c */ /* 0x040fe40004fc1670 */
[C---:B------:R-:W-:Y:S02]  /*15500*/  ISETP.LT.OR P3, PT, R43.reuse, 0x82, !P1 ;  /* 0x000000822b00780c */ /* 0x040fe40004f61670 */
[----:B------:R-:W-:-:S07]  /*15510*/  ISETP.LT.OR P5, PT, R43, 0x81, !P0 ;  /* 0x000000812b00780c */ /* 0x000fce00047a1670 */
[----:B------:R0:W-:Y:S01]  /*15520*/  @!P2 STG.E.U8 desc[UR42][R26.64+0x99], R7 ;  /* 0x000099071a00a986 */ /* 0x0001e2000c10112a */
[----:B------:R-:W-:-:S03]  /*15530*/  ISETP.LT.OR P2, PT, R43, 0x8a, !P1 ;  /* 0x0000008a2b00780c */ /* 0x000fc60004f41670 */
[----:B------:R1:W-:Y:S01]  /*15540*/  @!P6 STG.E.U8 desc[UR42][R28.64+0x80], R9 ;  /* 0x000080091c00e986 */ /* 0x0003e2000c10112a */
[----:B------:R-:W-:-:S03]  /*15550*/  ISETP.LT.OR P6, PT, R43, 0x82, !P0 ;  /* 0x000000822b00780c */ /* 0x000fc600047c1670 */
[----:B------:R1:W-:Y:S01]  /*15560*/  @!P3 STG.E.U8 desc[UR42][R28.64+0x81], R11 ;  /* 0x0000810b1c00b986 */ /* 0x0003e2000c10112a */
[C---:B------:R-:W-:Y:S02]  /*15570*/  ISETP.LT.OR P3, PT, R43.reuse, 0x89, !P1 ;  /* 0x000000892b00780c */ /* 0x040fe40004f61670 */
[----:B------:R-:W-:Y:S02]  /*15580*/  F2FP.SATFINITE.E4M3.F32.PACK_AB_MERGE_C R13, RZ, R4, RZ ;  /* 0x00000004ff0d723e */ /* 0x000fe400048070ff */
[----:B0-----:R-:W-:Y:S02]  /*15590*/  F2FP.SATFINITE.E4M3.F32.PACK_AB_MERGE_C R7, RZ, R2, RZ ;  /* 0x00000002ff07723e */ /* 0x001fe400048070ff */
[----:B-1----:R-:W-:Y:S01]  /*155a0*/  F2FP.SATFINITE.E4M3.F32.PACK_AB_MERGE_C R9, RZ, R3, RZ ;  /* 0x00000003ff09723e */ /* 0x002fe200048070ff */
[----:B------:R-:W-:Y:S01]  /*155b0*/  @!P5 STG.E.U8 desc[UR42][R30.64+0x80], R13 ;  /* 0x0000800d1e00d986 */ /* 0x000fe2000c10112a */
[----:B------:R-:W-:-:S03]  /*155c0*/  ISETP.LT.OR P5, PT, R43, 0x89, !P0 ;  /* 0x000000892b00780c */ /* 0x000fc600047a1670 */
[----:B------:R0:W-:Y:S01]  /*155d0*/  @!P6 STG.E.U8 desc[UR42][R30.64+0x81], R5 ;  /* 0x000081051e00e986 */ /* 0x0001e2000c10112a */
[----:B------:R-:W-:-:S03]  /*155e0*/  ISETP.LT.OR P6, PT, R43, 0x8a, !P0 ;  /* 0x0000008a2b00780c */ /* 0x000fc600047c1670 */
[----:B------:R1:W-:Y:S01]  /*155f0*/  @!P2 STG.E.U8 desc[UR42][R28.64+0x89], R9 ;  /* 0x000089091c00a986 */ /* 0x0003e2000c10112a */
[----:B------:R-:W-:Y:S01]  /*15600*/  ISETP.LT.OR P2, PT, R43, 0x92, !P1 ;  /* 0x000000922b00780c */ /* 0x000fe20004f41670 */
[----:B------:R-:W-:Y:S02]  /*15610*/  FMUL R2, R219, UR7 ;  /* 0x00000007db027c20 */ /* 0x000fe40008400000 */
[----:B------:R1:W-:Y:S01]  /*15620*/  @!P3 STG.E.U8 desc[UR42][R28.64+0x88], R7 ;  /* 0x000088071c00b986 */ /* 0x0003e2000c10112a */
[----:B------:R-:W-:Y:S01]  /*15630*/  ISETP.LT.OR P3, PT, R43, 0x91, !P1 ;  /* 0x000000912b00780c */ /* 0x000fe20004f61670 */
[----:B------:R-:W-:Y:S01]  /*15640*/  FMUL R3, R220, UR7 ;  /* 0x00000007dc037c20 */ /* 0x000fe20008400000 */
[----:B------:R-:W-:Y:S01]  /*15650*/  F2FP.SATFINITE.E4M3.F32.PACK_AB_MERGE_C R11, RZ, R0, RZ ;  /* 0x00000000ff0b723e */ /* 0x000fe200048070ff */
[----:B------:R-:W-:Y:S01]  /*15660*/  FMUL R0, R221, UR7 ;  /* 0x00000007dd007c20 */ /* 0x000fe20008400000 */
[----:B0-----:R-:W-:Y:S02]  /*15670*/  F2FP.SATFINITE.E4M3.F32.PACK_AB_MERGE_C R5, RZ, R2, RZ ;  /* 0x00000002ff05723e */ /* 0x001fe400048070ff */
[----:B-1----:R-:W-:Y:S01]  /*15680*/  F2FP.SATFINITE.E4M3.F32.PACK_AB_MERGE_C R9, RZ, R3, RZ ;  /* 0x00000003ff09723e */ /* 0x002fe200048070ff */
[----:B------:R-:W-:Y:S01]  /*15690*/  @!P5 STG.E.U8 desc[UR42][R30.64+0x88], R11 ;  /* 0x0000880b1e00d986 */ /* 0x000fe2000c10112a */
[----:B------:R-:W-:Y:S01]  /*156a0*/  F2FP.SATFINITE.E4M3.F32.PACK_AB_MERGE_C R7, RZ, R0, RZ ;  /* 0x00000000ff07723e */ /* 0x000fe200048070ff */
[----:B------:R-:W-:-:S02]  /*156b0*/  FMUL R0, R222, UR7 ;  /* 0x00000007de007c20 */ /* 0x000fc40008400000 */
[----:B------:R-:W-:Y:S01]  /*156c0*/  @!P6 STG.E.U8 desc[UR42][R30.64+0x89], R5 ;  /* 0x000089051e00e986 */ /* 0x000fe2000c10112a */
[C---:B------:R-:W-:Y:S02]  /*156d0*/  ISETP.LT.OR P5, PT, R43.reuse, 0x91, !P0 ;  /* 0x000000912b00780c */ /* 0x040fe400047a1670 */
[C---:B------:R-:W-:Y:S01]  /*156e0*/  ISETP.LT.OR P6, PT, R43.reuse, 0x92, !P0 ;  /* 0x000000922b00780c */ /* 0x040fe200047c1670 */
[----:B------:R-:W-:Y:S01]  /*156f0*/  @!P2 STG.E.U8 desc[UR42][R28.64+0x91], R9 ;  /* 0x000091091c00a986 */ /* 0x000fe2000c10112a */
[C---:B------:R-:W-:Y:S02]  /*15700*/  ISETP.LT.OR P2, PT, R43.reuse, 0x99, !P1 ;  /* 0x000000992b00780c */ /* 0x040fe40004f41670 */
[C---:B------:R-:W-:Y:S01]  /*15710*/  ISETP.LT.OR P1, PT, R43.reuse, 0x9a, !P1 ;  /* 0x0000009a2b00780c */ /* 0x040fe20004f21670 */
[----:B------:R0:W-:Y:S01]  /*15720*/  @!P3 STG.E.U8 desc[UR42][R28.64+0x90], R7 ;  /* 0x000090071c00b986 */ /* 0x0001e2000c10112a */
[----:B------:R-:W-:Y:S02]  /*15730*/  ISETP.LT.OR P3, PT, R43, 0x99, !P0 ;  /* 0x000000992b00780c */ /* 0x000fe40004761670 */
[----:B------:R-:W-:Y:S01]  /*15740*/  F2FP.SATFINITE.E4M3.F32.PACK_AB_MERGE_C R13, RZ, R0, RZ ;  /* 0x00000000ff0d723e */ /* 0x000fe200048070ff */
[----:B------:R-:W-:Y:S01]  /*15750*/  FMUL R0, R223, UR7 ;  /* 0x00000007df007c20 */ /* 0x000fe20008400000 */
[----:B------:R-:W-:-:S04]  /*15760*/  ISETP.LT.OR P0, PT, R43, 0x9a, !P0 ;  /* 0x0000009a2b00780c */ /* 0x000fc80004701670 */
[----:B0-----:R-:W-:Y:S01]  /*15770*/  F2FP.SATFINITE.E4M3.F32.PACK_AB_MERGE_C R7, RZ, R0, RZ ;  /* 0x00000000ff07723e */ /* 0x001fe200048070ff */
[----:B------:R0:W-:Y:S04]  /*15780*/  @!P5 STG.E.U8 desc[UR42][R30.64+0x90], R13 ;  /* 0x0000900d1e00d986 */ /* 0x0001e8000c10112a */
[----:B------:R0:W-:Y:S01]  /*15790*/  @!P6 STG.E.U8 desc[UR42][R30.64+0x91], R7 ;  /* 0x000091071e00e986 */ /* 0x0001e2000c10112a */
[----:B--2---:R-:W-:-:S05]  /*157a0*/  FMUL R2, R225, UR7 ;  /* 0x00000007e1027c20 */ /* 0x004fca0008400000 */
[----:B------:R-:W-:Y:S01]  /*157b0*/  F2FP.SATFINITE.E4M3.F32.PACK_AB_MERGE_C R9, RZ, R2, RZ ;  /* 0x00000002ff09723e */ /* 0x000fe200048070ff */
[----:B---3--:R-:W-:Y:S01]  /*157c0*/  FMUL R3, R224, UR7 ;  /* 0x00000007e0037c20 */ /* 0x008fe20008400000 */
[----:B----4-:R-:W-:Y:S01]  /*157d0*/  FMUL R4, R226, UR7 ;  /* 0x00000007e2047c20 */ /* 0x010fe20008400000 */
[----:B------:R-:W-:-:S03]  /*157e0*/  FMUL R5, R227, UR7 ;  /* 0x00000007e3057c20 */ /* 0x000fc60008400000 */
[----:B------:R-:W-:Y:S02]  /*157f0*/  F2FP.SATFINITE.E4M3.F32.PACK_AB_MERGE_C R3, RZ, R3, RZ ;  /* 0x00000003ff03723e */ /* 0x000fe400048070ff */
[----:B------:R-:W-:Y:S02]  /*15800*/  F2FP.SATFINITE.E4M3.F32.PACK_AB_MERGE_C R11, RZ, R4, RZ ;  /* 0x00000004ff0b723e */ /* 0x000fe400048070ff */
[----:B------:R-:W-:Y:S01]  /*15810*/  F2FP.SATFINITE.E4M3.F32.PACK_AB_MERGE_C R5, RZ, R5, RZ ;  /* 0x00000005ff05723e */ /* 0x000fe200048070ff */
[----:B------:R0:W-:Y:S04]  /*15820*/  @!P2 STG.E.U8 desc[UR42][R28.64+0x98], R9 ;  /* 0x000098091c00a986 */ /* 0x0001e8000c10112a */
[----:B------:R0:W-:Y:S04]  /*15830*/  @!P1 STG.E.U8 desc[UR42][R28.64+0x99], R3 ;  /* 0x000099031c009986 */ /* 0x0001e8000c10112a */
[----:B------:R0:W-:Y:S04]  /*15840*/  @!P3 STG.E.U8 desc[UR42][R30.64+0x98], R11 ;  /* 0x0000980b1e00b986 */ /* 0x0001e8000c10112a */
[----:B------:R0:W-:Y:S02]  /*15850*/  @!P0 STG.E.U8 desc[UR42][R30.64+0x99], R5 ;  /* 0x000099051e008986 */ /* 0x0001e4000c10112a */
.L_x_357:
[----:B------:R-:W-:Y:S05]  /*15860*/  BSYNC B0 ;  /* 0x0000000000007941 */ /* 0x000fea0003800000 */
.L_x_35:
[----:B0----5:R-:W2:Y:S04]  /*15870*/  LDL.LU R3, [R1+0x178] ;  /* 0x0001780001037983 */ /* 0x021ea80000300800 */
[----:B------:R-:W2:Y:S01]  /*15880*/  LDL.LU R2, [R1+0x17c] ;  /* 0x00017c0001027983 */ /* 0x000ea20000300800 */
[----:B------:R-:W-:Y:S01]  /*15890*/  ULDC UR12, c[0x0][0xc] ;  /* 0x00000300000c7ab9 */ /* 0x000fe20000000800 */
[----:B------:R-:W-:Y:S01]  /*158a0*/  ULDC UR13, c[0x0][0x10] ;  /* 0x00000400000d7ab9 */ /* 0x000fe20000000800 */
[----:B------:R-:W2:Y:S01]  /*158b0*/  LDC R5, c[0x0][0x14] ;  /* 0x00000500ff057b82 */ /* 0x000ea20000000800 */
[----:B------:R-:W-:Y:S01]  /*158c0*/  UIMAD.WIDE.U32 UR12, UR12, UR13, URZ ;  /* 0x0000000d0c0c72a5 */ /* 0x000fe2000f8e003f */
[----:B------:R-:W-:-:S05]  /*158d0*/  PRMT R0, RZ, 0x7610, R0 ;  /* 0x00007610ff007816 */ /* 0x000fca0000000000 */
[----:B--2---:R-:W-:-:S04]  /*158e0*/  IMAD.WIDE.U32 R2, R5, UR12, R2 ;  /* 0x0000000c05027c25 */ /* 0x004fc8000f8e0002 */
[----:B------:R-:W-:Y:S01]  /*158f0*/  IMAD R5, R5, UR13, RZ ;  /* 0x0000000d05057c24 */ /* 0x000fe2000f8e02ff */
[----:B------:R-:W-:Y:S01]  /*15900*/  ULDC.64 UR12, c[0x0][0x650] ;  /* 0x00019400000c7ab9 */ /* 0x000fe20000000a00 */
[----:B------:R-:W-:Y:S01]  /*15910*/  IMAD.MOV.U32 R11, RZ, RZ, R2 ;  /* 0x000000ffff0b7224 */ /* 0x000fe200078e0002 */
[----:B------:R-:W-:Y:S01]  /*15920*/  ISETP.GE.U32.AND P0, PT, R2, UR12, PT ;  /* 0x0000000c02007c0c */ /* 0x000fe2000bf06070 */
[----:B------:R-:W-:Y:S02]  /*15930*/  IMAD.IADD R13, R3, 0x1, R5 ;  /* 0x00000001030d7824 */ /* 0x000fe400078e0205 */
[----:B------:R-:W-:-:S03]  /*15940*/  IMAD.MOV.U32 R2, RZ, RZ, -0x1 ;  /* 0xffffffffff027424 */ /* 0x000fc600078e00ff */
[----:B------:R0:W-:Y:S01]  /*15950*/  STL [R1+0x178], R13 ;  /* 0x0001780d01007387 */ /* 0x0001e20000100800 */
[----:B------:R-:W-:Y:S01]  /*15960*/  ISETP.GE.U32.AND.EX P0, PT, R13, UR13, PT, P0 ;  /* 0x0000000d0d007c0c */ /* 0x000fe2000bf06100 */
[----:B------:R-:W-:Y:S02]  /*15970*/  UMOV UR13, 0xffffffff ;  /* 0xffffffff000d7882 */ /* 0x000fe40000000000 */
[----:B------:R0:W-:Y:S04]  /*15980*/  STL [R1+0x17c], R11 ;  /* 0x00017c0b01007387 */ /* 0x0001e80000100800 */
[----:B------:R0:W-:Y:S06]  /*15990*/  STL [R1+0x180], R2 ;  /* 0x0001800201007387 */ /* 0x0001ec0000100800 */
[----:B------:R-:W-:Y:S05]  /*159a0*/  @P0 BRA `(.L_x_358) ;  /* 0x0000000400740947 */ /* 0x000fea0003800000 */
[----:B------:R-:W2:Y:S01]  /*159b0*/  S2R R8, SR_CTAID.X ;  /* 0x0000000000087919 */ /* 0x000ea20000002500 */
[----:B------:R-:W-:Y:S01]  /*159c0*/  ULDC.64 UR18, c[0x0][0x628] ;  /* 0x00018a0000127ab9 */ /* 0x000fe20000000a00 */
[----:B------:R-:W0:Y:S01]  /*159d0*/  LDC R9, c[0x0][0x144] ;  /* 0x00005100ff097b82 */ /* 0x000e220000000800 */
[----:B------:R-:W-:Y:S01]  /*159e0*/  ULDC UR11, c[0x0][0x150] ;  /* 0x00005400000b7ab9 */ /* 0x000fe20000000800 */
[----:B------:R-:W0:Y:S01]  /*159f0*/  S2R R12, SR_CTAID.Y ;  /* 0x00000000000c7919 */ /* 0x000e220000002600 */
[----:B------:R-:W-:Y:S01]  /*15a00*/  ISETP.NE.U32.AND P0, PT, RZ, UR18, PT ;  /* 0x00000012ff007c0c */ /* 0x000fe2000bf05070 */
[----:B------:R-:W-:Y:S01]  /*15a10*/  ULDC UR21, c[0x0][0x630] ;  /* 0x00018c0000157ab9 */ /* 0x000fe20000000800 */
[----:B------:R-:W-:Y:S02]  /*15a20*/  R2UR UR16, R11 ;  /* 0x000000000b1072ca */ /* 0x000fe400000e0000 */
[----:B------:R-:W-:Y:S01]  /*15a30*/  ISETP.NE.AND.EX P0, PT, RZ, UR19, PT, P0 ;  /* 0x00000013ff007c0c */ /* 0x000fe2000bf05300 */
[----:B------:R-:W0:Y:S01]  /*15a40*/  LDC.64 R6, c[0x0][0x620] ;  /* 0x00018800ff067b82 */ /* 0x000e220000000a00 */
[----:B------:R-:W-:-:S02]  /*15a50*/  R2UR UR17, R13 ;  /* 0x000000000d1172ca */ /* 0x000fc400000e0000 */
[----:B--2---:R-:W-:-:S05]  /*15a60*/  I2FP.F32.U32 R0, R8 ;  /* 0x0000000800007245 */ /* 0x004fca0000201000 */
[----:B------:R-:W-:-:S06]  /*15a70*/  FMUL R0, R0, UR11 ;  /* 0x0000000b00007c20 */ /* 0x000fcc0008400000 */
[----:B------:R-:W2:Y:S01]  /*15a80*/  F2I.U32.TRUNC.NTZ R0, R0 ;  /* 0x0000000000007305 */ /* 0x000ea2000020f000 */
        /* <DEDUP_REMOVED lines=13> */
.L_x_359:
[----:B------:R-:W-:Y:S01]  /*15b60*/  USHF.R.U64 UR13, UR16, UR21, UR17 ;  /* 0x00000015100d7299 */ /* 0x000fe20008001211 */
[----:B------:R-:W5:Y:S01]  /*15b70*/  LDC.64 R20, c[0x0][0x640] ;  /* 0x00019000ff147b82 */ /* 0x000f620000000a00 */
[----:B------:R-:W-:Y:S01]  /*15b80*/  USHF.R.U32.HI UR11, URZ, UR21, UR17 ;  /* 0x000000153f0b7299 */ /* 0x000fe20008011611 */
[----:B--2---:R-:W-:Y:S02]  /*15b90*/  IMAD.MOV R10, RZ, RZ, -R0 ;  /* 0x000000ffff0a7224 */ /* 0x004fe400078e0a00 */
[----:B0-----:R-:W-:Y:S01]  /*15ba0*/  IMAD.MOV.U32 R2, RZ, RZ, R11 ;  /* 0x000000ffff027224 */ /* 0x001fe200078e000b */
[----:B------:R-:W-:Y:S01]  /*15bb0*/  IADD3 R5, P0, RZ, -UR13, RZ ;  /* 0x8000000dff057c10 */ /* 0x000fe2000ff1e0ff */
[----:B------:R-:W-:Y:S02]  /*15bc0*/  IMAD R17, R9, R10, R8 ;  /* 0x0000000a09117224 */ /* 0x000fe400078e0208 */
[----:B------:R-:W0:Y:S02]  /*15bd0*/  LDC R4, c[0x0][0x618] ;  /* 0x00018600ff047b82 */ /* 0x000e240000000800 */
[----:B------:R-:W-:Y:S01]  /*15be0*/  IMAD.X R3, RZ, RZ, ~UR11, P0 ;  /* 0x8000000bff037e24 */ /* 0x000fe200080e06ff */
[----:B------:R-:W-:-:S03]  /*15bf0*/  ULDC UR11, c[0x0][0x154] ;  /* 0x00005500000b7ab9 */ /* 0x000fc60000000800 */
[-C--:B------:R-:W-:Y:S02]  /*15c00*/  IMAD R0, R3, R6.reuse, RZ ;  /* 0x0000000603007224 */ /* 0x080fe400078e02ff */
[----:B------:R-:W2:Y:S01]  /*15c10*/  LDC R14, c[0x0][0x608] ;  /* 0x00018200ff0e7b82 */ /* 0x000ea20000000800 */
[----:B------:R-:W-:Y:S02]  /*15c20*/  IMAD.MOV.U32 R3, RZ, RZ, R13 ;  /* 0x000000ffff037224 */ /* 0x000fe400078e000d */
[----:B------:R-:W-:-:S05]  /*15c30*/  IMAD.WIDE.U32 R2, R5, R6, R2 ;  /* 0x0000000605027225 */ /* 0x000fca00078e0002 */
[----:B------:R-:W1:Y:S01]  /*15c40*/  LDC R18, c[0x0][0x658] ;  /* 0x00019600ff127b82 */ /* 0x000e620000000800 */
[----:B------:R-:W-:Y:S01]  /*15c50*/  IMAD R5, R5, R7, R0 ;  /* 0x0000000705057224 */ /* 0x000fe200078e0200 */
[----:B------:R-:W-:Y:S01]  /*15c60*/  I2FP.F32.U32 R0, R12 ;  /* 0x0000000c00007245 */ /* 0x000fe20000201000 */
[----:B------:R-:W-:Y:S01]  /*15c70*/  IMAD.MOV.U32 R7, RZ, RZ, 0x1 ;  /* 0x00000001ff077424 */ /* 0x000fe200078e00ff */
[----:B-----5:R-:W-:Y:S01]  /*15c80*/  ISETP.NE.U32.AND P0, PT, R20, RZ, PT ;  /* 0x000000ff1400720c */ /* 0x020fe20003f05070 */
[----:B------:R-:W-:Y:S02]  /*15c90*/  IMAD.IADD R3, R3, 0x1, R5 ;  /* 0x0000000103037824 */ /* 0x000fe400078e0205 */
[----:B------:R-:W-:Y:S01]  /*15ca0*/  FMUL R0, R0, UR11 ;  /* 0x0000000b00007c20 */ /* 0x000fe20008400000 */
[----:B------:R-:W3:Y:S01]  /*15cb0*/  LDC R15, c[0x0][0x148] ;  /* 0x00005200ff0f7b82 */ /* 0x000ee20000000800 */
[----:B------:R-:W-:Y:S01]  /*15cc0*/  ISETP.NE.AND.EX P0, PT, R21, RZ, PT, P0 ;  /* 0x000000ff1500720c */ /* 0x000fe20003f05300 */
[----:B------:R-:W-:Y:S01]  /*15cd0*/  IMAD.MOV.U32 R5, RZ, RZ, -0x1 ;  /* 0xffffffffff057424 */ /* 0x000fe200078e00ff */
[-CC-:B0-----:R-:W-:Y:S01]  /*15ce0*/  SHF.R.U64 R10, R2, R4.reuse, R3.reuse ;  /* 0x00000004020a7219 */ /* 0x181fe20000001203 */
[----:B------:R0:W0:Y:S01]  /*15cf0*/  F2I.U32.TRUNC.NTZ R13, R0 ;  /* 0x00000000000d7305 */ /* 0x000022000020f000 */
[----:B------:R-:W-:-:S03]  /*15d00*/  SHF.R.U32.HI R3, RZ, R4, R3 ;  /* 0x00000004ff037219 */ /* 0x000fc60000011603 */
[----:B------:R-:W0:Y:S01]  /*15d10*/  LDC R16, c[0x0][0x600] ;  /* 0x00018000ff107b82 */ /* 0x000e220000000800 */
[-CC-:B--2---:R-:W-:Y:S02]  /*15d20*/  SHF.R.U64 R8, R10, R14.reuse, R3.reuse ;  /* 0x0000000e0a087219 */ /* 0x184fe40000001203 */
[----:B------:R-:W-:-:S05]  /*15d30*/  SHF.R.U32.HI R3, RZ, R14, R3 ;  /* 0x0000000eff037219 */ /* 0x000fca0000011603 */
[----:B------:R-:W2:Y:S01]  /*15d40*/  LDC R22, c[0x0][0x648] ;  /* 0x00019200ff167b82 */ /* 0x000ea20000000800 */
[-CC-:B-1----:R-:W-:Y:S02]  /*15d50*/  SHF.R.U64 R11, R8, R18.reuse, R3.reuse ;  /* 0x00000012080b7219 */ /* 0x182fe40000001203 */
[-C--:B------:R-:W-:Y:S02]  /*15d60*/  SHF.L.U32 R5, R5, R18.reuse, RZ ;  /* 0x0000001205057219 */ /* 0x080fe400000006ff */
[-C--:B------:R-:W-:Y:S01]  /*15d70*/  SHF.R.U32.HI R3, RZ, R18.reuse, R3 ;  /* 0x00000012ff037219 */ /* 0x080fe20000011603 */
[----:B------:R-:W-:Y:S01]  /*15d80*/  IMAD.MOV.U32 R2, RZ, RZ, R11 ;  /* 0x000000ffff027224 */ /* 0x000fe200078e000b */
[----:B------:R-:W-:Y:S01]  /*15d90*/  SHF.L.U32 R42, R7, R18, RZ ;  /* 0x00000012072a7219 */ /* 0x000fe200000006ff */
[----:B------:R-:W1:Y:S01]  /*15da0*/  LDC R23, c[0x0][0x638] ;  /* 0x00018e00ff177b82 */ /* 0x000e620000000800 */
[----:B------:R-:W-:-:S07]  /*15db0*/  LOP3.LUT R19, RZ, R5, RZ, 0x33, !PT ;  /* 0x00000005ff137212 */ /* 0x000fce00078e33ff */
[----:B------:R-:W0:Y:S01]  /*15dc0*/  LDC R24, c[0x0][0x610] ;  /* 0x00018400ff187b82 */ /* 0x000e220000000800 */
[----:B------:R-:W-:Y:S05]  /*15dd0*/  @!P0 BRA `(.L_x_360) ;  /* 0x0000000000288947 */ /* 0x000fea0003800000 */
[----:B0-----:R-:W0:Y:S02]  /*15de0*/  LDC R0, c[0x0][0x64c] ;  /* 0x00019300ff007b82 */ /* 0x001e240000000800 */
[----:B0-----:R-:W-:-:S05]  /*15df0*/  IADD3 R7, P0, R11, R0, RZ ;  /* 0x000000000b077210 */ /* 0x001fca0007f1e0ff */
        /* <DEDUP_REMOVED lines=8> */
.L_x_360:
[----:B0-2---:R-:W-:Y:S01]  /*15e80*/  SHF.R.U64 R0, R2, R22, R3 ;  /* 0x0000001602007219 */ /* 0x005fe20000001203 */
[----:B------:R-:W-:Y:S01]  /*15e90*/  VIADD R5, R16, 0xffffffff ;  /* 0xffffffff10057836 */ /* 0x000fe20000000000 */
[----:B------:R-:W-:Y:S01]  /*15ea0*/  LOP3.LUT R3, R8, R19, RZ, 0xc0, !PT ;  /* 0x0000001308037212 */ /* 0x000fe200078ec0ff */
[----:B------:R-:W-:Y:S02]  /*15eb0*/  IMAD.MOV R13, RZ, RZ, -R13 ;  /* 0x000000ffff0d7224 */ /* 0x000fe400078e0a0d */
[----:B------:R-:W-:Y:S02]  /*15ec0*/  IMAD.MOV R2, RZ, RZ, -R0 ;  /* 0x000000ffff027224 */ /* 0x000fe400078e0a00 */
[----:B------:R-:W-:Y:S01]  /*15ed0*/  IMAD R42, R42, R0, R3 ;  /* 0x000000002a2a7224 */ /* 0x000fe200078e0203 */
[----:B------:R-:W-:Y:S01]  /*15ee0*/  LOP3.LUT R3, R10, R5, RZ, 0xc0, !PT ;  /* 0x000000050a037212 */ /* 0x000fe200078ec0ff */
[----:B---3--:R-:W-:Y:S02]  /*15ef0*/  @P4 IMAD R17, R15, R13, R12 ;  /* 0x0000000d0f114224 */ /* 0x008fe400078e020c */
[----:B-1----:R-:W-:-:S02]  /*15f00*/  IMAD R0, R2, R23, R11 ;  /* 0x0000001702007224 */ /* 0x002fc400078e020b */
[----:B------:R-:W-:Y:S02]  /*15f10*/  IMAD.MOV.U32 R2, RZ, RZ, 0x1 ;  /* 0x00000001ff027424 */ /* 0x000fe400078e00ff */
[----:B------:R-:W-:Y:S02]  /*15f20*/  IMAD R42, R42, R24, R17 ;  /* 0x000000182a2a7224 */ /* 0x000fe400078e0211 */
[----:B------:R-:W-:Y:S01]  /*15f30*/  IMAD R3, R0, R16, R3 ;  /* 0x0000001000037224 */ /* 0x000fe200078e0203 */
[----:B------:R-:W-:-:S04]  /*15f40*/  PRMT R0, R2, 0x7610, R0 ;  /* 0x0000761002007816 */ /* 0x000fc80000000000 */
[----:B------:R-:W-:Y:S02]  /*15f50*/  SEL R2, R3, R42, !P4 ;  /* 0x0000002a03027207 */ /* 0x000fe40006000000 */
[----:B------:R-:W-:-:S03]  /*15f60*/  SEL R42, R42, R3, !P4 ;  /* 0x000000032a2a7207 */ /* 0x000fc60006000000 */
[----:B------:R2:W-:Y:S04]  /*15f70*/  STL [R1+0x180], R2 ;  /* 0x0001800201007387 */ /* 0x0005e80000100800 */
.L_x_358:
[----:B------:R-:W-:Y:S01]  /*15f80*/  UIADD3 UR5, UR10, UR5, URZ ;  /* 0x000000050a057290 */ /* 0x000fe2000fffe03f */
[----:B------:R0:W-:Y:S01]  /*15f90*/  STL [R1+0x184], R42 ;  /* 0x0001842a01007387 */ /* 0x0001e20000100800 */
[----:B------:R-:W-:Y:S02]  /*15fa0*/  LOP3.LUT P0, RZ, R0, 0xff, RZ, 0xc0, !PT ;  /* 0x000000ff00ff7812 */ /* 0x000fe4000780c0ff */
[----:B------:R-:W-:Y:S02]  /*15fb0*/  USHF.R.U32.HI UR11, URZ, 0x1, UR5 ;  /* 0x000000013f0b7899 */ /* 0x000fe40008011605 */
[----:B------:R-:W-:Y:S02]  /*15fc0*/  UISETP.GT.U32.AND UP0, UPT, UR5, 0x1, UPT ;  /* 0x000000010500788c */ /* 0x000fe4000bf04070 */
[----:B------:R-:W-:Y:S02]  /*15fd0*/  ULOP3.LUT UR11, UR11, 0x1, URZ, 0xc0, !UPT ;  /* 0x000000010b0b7892 */ /* 0x000fe4000f8ec03f */
[----:B------:R-:W-:-:S02]  /*15fe0*/  UISETP.LT.U32.AND UP0, UPT, UR10, 0x2, UP0 ;  /* 0x000000020a00788c */ /* 0x000fc40008701070 */
[----:B------:R-:W-:Y:S02]  /*15ff0*/  UISETP.NE.U32.AND UP1, UPT, UR11, 0x1, UPT ;  /* 0x000000010b00788c */ /* 0x000fe4000bf25070 */
[----:B------:R-:W-:Y:S02]  /*16000*/  USEL UR12, URZ, 0x1, !UP0 ;  /* 0x000000013f0c7887 */ /* 0x000fe4000c000000 */
[----:B------:R-:W-:Y:S02]  /*16010*/  UISETP.GT.U32.AND UP1, UPT, UR10, 0x1, !UP1 ;  /* 0x000000010a00788c */ /* 0x000fe4000cf24070 */
[----:B------:R-:W-:Y:S02]  /*16020*/  ULOP3.LUT UR5, UR5, 0x1, URZ, 0xc0, !UPT ;  /* 0x0000000105057892 */ /* 0x000fe4000f8ec03f */
[----:B------:R-:W-:-:S04]  /*16030*/  USEL UR11, URZ, 0x1, !UP1 ;  /* 0x000000013f0b7887 */ /* 0x000fc8000c800000 */
[----:B------:R-:W-:Y:S01]  /*16040*/  ULOP3.LUT UR4, UR11, UR4, UR12, 0x96, !UPT ;  /* 0x000000040b047292 */ /* 0x000fe2000f8e960c */
[----:B0-----:R-:W-:Y:S11]  /*16050*/  @P0 BRA `(.L_x_361) ;  /* 0xfffffeb0009c0947 */ /* 0x001ff6000383ffff */
[----:B------:R-:W-:Y:S05]  /*16060*/  EXIT ;  /* 0x000000000000794d */ /* 0x000fea0003800000 */
.L_x_7:
[----:B0-----:R-:W2:Y:S01]  /*16070*/  LDL R16, [R1+0x17c] ;  /* 0x00017c0001107983 */ /* 0x001ea20000100800 */
[----:B------:R-:W-:-:S03]  /*16080*/  ULDC.64 UR4, c[0x0][0x650] ;  /* 0x0001940000047ab9 */ /* 0x000fc60000000a00 */
[----:B------:R-:W3:Y:S01]  /*16090*/  LDL R20, [R1+0x178] ;  /* 0x0001780001147983 */ /* 0x000ee20000100800 */
[----:B------:R-:W-:Y:S01]  /*160a0*/  PRMT R0, RZ, 0x7610, R0 ;  /* 0x00007610ff007816 */ /* 0x000fe20000000000 */
[----:B------:R-:W-:Y:S02]  /*160b0*/  IMAD.MOV.U32 R4, RZ, RZ, -0x1 ;  /* 0xffffffffff047424 */ /* 0x000fe400078e00ff */
[----:B------:R-:W-:Y:S02]  /*160c0*/  IMAD.MOV.U32 R5, RZ, RZ, -0x1 ;  /* 0xffffffffff057424 */ /* 0x000fe400078e00ff */
[----:B------:R-:W-:Y:S01]  /*160d0*/  IMAD.MOV.U32 R6, RZ, RZ, -0x1 ;  /* 0xffffffffff067424 */ /* 0x000fe200078e00ff */
[----:B--2---:R-:W-:-:S04]  /*160e0*/  ISETP.GE.U32.AND P0, PT, R16, UR4, PT ;  /* 0x0000000410007c0c */ /* 0x004fc8000bf06070 */
[----:B---3--:R-:W-:-:S13]  /*160f0*/  ISETP.GE.U32.AND.EX P0, PT, R20, UR5, PT, P0 ;  /* 0x0000000514007c0c */ /* 0x008fda000bf06100 */
[----:B------:R-:W-:Y:S05]  /*16100*/  @P0 BRA `(.L_x_362) ;  /* 0x0000000400300947 */ /* 0x000fea0003800000 */
[----:B------:R-:W0:Y:S01]  /*16110*/  LDC.64 R14, c[0x0][0x628] ;  /* 0x00018a00ff0e7b82 */ /* 0x000e220000000a00 */
[----:B------:R-:W-:Y:S02]  /*16120*/  IMAD.MOV.U32 R8, RZ, RZ, R16 ;  /* 0x000000ffff087224 */ /* 0x000fe400078e0010 */
[----:B------:R-:W-:-:S05]  /*16130*/  IMAD.MOV.U32 R9, RZ, RZ, R20 ;  /* 0x000000ffff097224 */ /* 0x000fca00078e0014 */
[----:B------:R-:W1:Y:S08]  /*16140*/  LDC R10, c[0x0][0x630] ;  /* 0x00018c00ff0a7b82 */ /* 0x000e700000000800 */
[----:B------:R-:W2:Y:S01]  /*16150*/  LDC.64 R18, c[0x0][0x620] ;  /* 0x00018800ff127b82 */ /* 0x000ea20000000a00 */
[----:B0-----:R-:W-:-:S04]  /*16160*/  ISETP.NE.U32.AND P0, PT, R14, RZ, PT ;  /* 0x000000ff0e00720c */ /* 0x001fc80003f05070 */
[----:B------:R-:W-:-:S13]  /*16170*/  ISETP.NE.AND.EX P0, PT, R15, RZ, PT, P0 ;  /* 0x000000ff0f00720c */ /* 0x000fda0003f05300 */
[----:B-12---:R-:W-:Y:S05]  /*16180*/  @!P0 BRA `(.L_x_363) ;  /* 0x0000000000288947 */ /* 0x006fea0003800000 */
[----:B------:R-:W0:Y:S02]  /*16190*/  LDC R0, c[0x0][0x634] ;  /* 0x00018d00ff007b82 */ /* 0x000e240000000800 */
        /* <DEDUP_REMOVED lines=9> */
.L_x_363:
[----:B------:R-:W0:Y:S01]  /*16230*/  LDC.64 R22, c[0x0][0x640] ;  /* 0x00019000ff167b82 */ /* 0x000e220000000a00 */
[-CC-:B------:R-:W-:Y:S01]  /*16240*/  SHF.R.U64 R14, R8, R10.reuse, R9.reuse ;  /* 0x0000000a080e7219 */ /* 0x180fe20000001209 */
[----:B------:R-:W-:Y:S01]  /*16250*/  IMAD.MOV.U32 R4, RZ, RZ, R16 ;  /* 0x000000ffff047224 */ /* 0x000fe200078e0010 */
[----:B------:R-:W-:Y:S02]  /*16260*/  SHF.R.U32.HI R0, RZ, R10, R9 ;  /* 0x0000000aff007219 */ /* 0x000fe40000011609 */
[----:B------:R-:W-:-:S03]  /*16270*/  IADD3 R7, P0, RZ, -R14, RZ ;  /* 0x8000000eff077210 */ /* 0x000fc60007f1e0ff */
[----:B------:R-:W1:Y:S02]  /*16280*/  LDC R6, c[0x0][0x618] ;  /* 0x00018600ff067b82 */ /* 0x000e640000000800 */
[----:B------:R-:W-:-:S04]  /*16290*/  IMAD.X R5, RZ, RZ, ~R0, P0 ;  /* 0x000000ffff057224 */ /* 0x000fc800000e0e00 */
[-C--:B------:R-:W-:Y:S02]  /*162a0*/  IMAD R0, R5, R18.reuse, RZ ;  /* 0x0000001205007224 */ /* 0x080fe400078e02ff */
[----:B------:R-:W2:Y:S01]  /*162b0*/  LDC R8, c[0x0][0x608] ;  /* 0x00018200ff087b82 */ /* 0x000ea20000000800 */
[----:B------:R-:W-:Y:S02]  /*162c0*/  IMAD.MOV.U32 R5, RZ, RZ, R20 ;  /* 0x000000ffff057224 */ /* 0x000fe400078e0014 */
[----:B------:R-:W-:-:S05]  /*162d0*/  IMAD.WIDE.U32 R4, R7, R18, R4 ;  /* 0x0000001207047225 */ /* 0x000fca00078e0004 */
[----:B------:R-:W3:Y:S01]  /*162e0*/  LDC R21, c[0x0][0x658] ;  /* 0x00019600ff157b82 */ /* 0x000ee20000000800 */
[----:B------:R-:W-:Y:S01]  /*162f0*/  IMAD R7, R7, R19, R0 ;  /* 0x0000001307077224 */ /* 0x000fe200078e0200 */
[----:B0-----:R-:W-:-:S03]  /*16300*/  ISETP.NE.U32.AND P0, PT, R22, RZ, PT ;  /* 0x000000ff1600720c */ /* 0x001fc60003f05070 */
[----:B------:R-:W-:Y:S01]  /*16310*/  IMAD.IADD R5, R5, 0x1, R7 ;  /* 0x0000000105057824 */ /* 0x000fe200078e0207 */
[----:B------:R-:W-:Y:S02]  /*16320*/  ISETP.NE.AND.EX P0, PT, R23, RZ, PT, P0 ;  /* 0x000000ff1700720c */ /* 0x000fe40003f05300 */
[----:B------:R-:W0:Y:S02]  /*16330*/  LDC R18, c[0x0][0x600] ;  /* 0x00018000ff127b82 */ /* 0x000e240000000800 */
[-CC-:B-1----:R-:W-:Y:S01]  /*16340*/  SHF.R.U64 R10, R4, R6.reuse, R5.reuse ;  /* 0x00000006040a7219 */ /* 0x182fe20000001205 */
[----:B------:R-:W-:Y:S01]  /*16350*/  IMAD.MOV.U32 R4, RZ, RZ, -0x1 ;  /* 0xffffffffff047424 */ /* 0x000fe200078e00ff */
[----:B------:R-:W-:-:S04]  /*16360*/  SHF.R.U32.HI R5, RZ, R6, R5 ;  /* 0x00000006ff057219 */ /* 0x000fc80000011605 */
[----:B------:R-:W1:Y:S01]  /*16370*/  LDC R19, c[0x0][0x648] ;  /* 0x00019200ff137b82 */ /* 0x000e620000000800 */
[-CC-:B--2---:R-:W-:Y:S02]  /*16380*/  SHF.R.U64 R17, R10, R8.reuse, R5.reuse ;  /* 0x000000080a117219 */ /* 0x184fe40000001205 */
[----:B------:R-:W-:-:S05]  /*16390*/  SHF.R.U32.HI R0, RZ, R8, R5 ;  /* 0x00000008ff007219 */ /* 0x000fca0000011605 */
[----:B------:R-:W2:Y:S01]  /*163a0*/  LDC R20, c[0x0][0x638] ;  /* 0x00018e00ff147b82 */ /* 0x000ea20000000800 */
[-C--:B---3--:R-:W-:Y:S02]  /*163b0*/  SHF.L.U32 R4, R4, R21.reuse, RZ ;  /* 0x0000001504047219 */ /* 0x088fe400000006ff */
[-CC-:B------:R-:W-:Y:S02]  /*163c0*/  SHF.R.U64 R16, R17, R21.reuse, R0.reuse ;  /* 0x0000001511107219 */ /* 0x180fe40000001200 */
[----:B------:R-:W-:Y:S01]  /*163d0*/  SHF.R.U32.HI R5, RZ, R21, R0 ;  /* 0x00000015ff057219 */ /* 0x000fe20000011600 */
[----:B------:R-:W-:Y:S01]  /*163e0*/  IMAD.MOV.U32 R0, RZ, RZ, 0x1 ;  /* 0x00000001ff007424 */ /* 0x000fe200078e00ff */
[----:B------:R-:W-:Y:S01]  /*163f0*/  LOP3.LUT R24, RZ, R4, RZ, 0x33, !PT ;  /* 0x00000004ff187212 */ /* 0x000fe200078e33ff */
[----:B------:R-:W3:Y:S01]  /*16400*/  LDC R25, c[0x0][0x610] ;  /* 0x00018400ff197b82 */ /* 0x000ee20000000800 */
[----:B------:R-:W-:Y:S01]  /*16410*/  IMAD.MOV.U32 R4, RZ, RZ, R16 ;  /* 0x000000ffff047224 */ /* 0x000fe200078e0010 */
[----:B------:R-:W-:Y:S06]  /*16420*/  @!P0 BRA `(.L_x_364) ;  /* 0x0000000000288947 */ /* 0x000fec0003800000 */
        /* <DEDUP_REMOVED lines=10> */
.L_x_364:
[----:B-1----:R-:W-:Y:S01]  /*164d0*/  SHF.R.U64 R3, R4, R19, R5 ;  /* 0x0000001304037219 */ /* 0x002fe20000001205 */
[----:B0-----:R-:W-:Y:S01]  /*164e0*/  VIADD R7, R18, 0xffffffff ;  /* 0xffffffff12077836 */ /* 0x001fe20000000000 */
[----:B------:R-:W-:Y:S01]  /*164f0*/  SHF.L.U32 R4, R0, R21, RZ ;  /* 0x0000001500047219 */ /* 0x000fe200000006ff */
[----:B------:R-:W-:Y:S01]  /*16500*/  @P4 IMAD R11, R13, R12, R2 ;  /* 0x0000000c0d0b4224 */ /* 0x000fe200078e0202 */
[----:B------:R-:W-:Y:S01]  /*16510*/  LOP3.LUT R0, R17, R24, RZ, 0xc0, !PT ;  /* 0x0000001811007212 */ /* 0x000fe200078ec0ff */
[----:B------:R-:W-:Y:S02]  /*16520*/  IMAD.MOV R5, RZ, RZ, -R3 ;  /* 0x000000ffff057224 */ /* 0x000fe400078e0a03 */
[----:B------:R-:W-:Y:S02]  /*16530*/  IMAD.MOV.U32 R2, RZ, RZ, 0x1 ;  /* 0x00000001ff027424 */ /* 0x000fe400078e00ff */
[----:B------:R-:W-:Y:S01]  /*16540*/  IMAD R4, R4, R3, R0 ;  /* 0x0000000304047224 */ /* 0x000fe200078e0200 */
[----:B------:R-:W-:Y:S01]  /*16550*/  LOP3.LUT R3, R10, R7, RZ, 0xc0, !PT ;  /* 0x000000070a037212 */ /* 0x000fe200078ec0ff */
[----:B--2---:R-:W-:-:S02]  /*16560*/  IMAD R0, R5, R20, R16 ;  /* 0x0000001405007224 */ /* 0x004fc400078e0210 */
[----:B---3--:R-:W-:Y:S02]  /*16570*/  IMAD R4, R4, R25, R11 ;  /* 0x0000001904047224 */ /* 0x008fe400078e020b */
[----:B------:R-:W-:Y:S01]  /*16580*/  IMAD R3, R0, R18, R3 ;  /* 0x0000001200037224 */ /* 0x000fe200078e0203 */
[----:B------:R-:W-:Y:S01]  /*16590*/  PRMT R0, R2, 0x7610, R0 ;  /* 0x0000761002007816 */ /* 0x000fe20000000000 */
[----:B------:R-:W-:-:S03]  /*165a0*/  IMAD.MOV.U32 R6, RZ, RZ, R14 ;  /* 0x000000ffff067224 */ /* 0x000fc600078e000e */
[----:B------:R-:W-:Y:S02]  /*165b0*/  SEL R5, R3, R4, !P4 ;  /* 0x0000000403057207 */ /* 0x000fe40006000000 */
[----:B------:R-:W-:-:S07]  /*165c0*/  SEL R4, R4, R3, !P4 ;  /* 0x0000000304047207 */ /* 0x000fce0006000000 */
.L_x_362:
[----:B------:R-:W-:-:S08]  /*165d0*/  NOP ;  /* 0x0000000000007918 */ /* 0x000fd00000000000 */
[----:B------:R-:W0:-:S00]  /*165e0*/  USETMAXREG.DEALLOC.CTAPOOL 0x28 ;  /* 0x00000028000079c8 */ /* 0x000e0000080e0500 */
[----:B------:R-:W-:-:S13]  /*165f0*/  ISETP.NE.AND P0, PT, RZ, UR7, PT ;  /* 0x00000007ff007c0c */ /* 0x000fda000bf05270 */
[----:B------:R-:W-:Y:S05]  /*16600*/  @P0 EXIT ;  /* 0x000000000000094d */ /* 0x000fea0003800000 */
[----:B0-----:R-:W-:Y:S01]  /*16610*/  LOP3.LUT P0, RZ, R0, 0xff, RZ, 0xc0, !PT ;  /* 0x000000ff00ff7812 */ /* 0x001fe2000780c0ff */
[----:B------:R-:W-:Y:S02]  /*16620*/  IMAD.MOV.U32 R13, RZ, RZ, 0x1 ;  /* 0x00000001ff0d7424 */ /* 0x000fe400078e00ff */
[----:B------:R-:W-:-:S10]  /*16630*/  IMAD.MOV.U32 R12, RZ, RZ, RZ ;  /* 0x000000ffff0c7224 */ /* 0x000fd400078e00ff */
[----:B------:R-:W-:Y:S05]  /*16640*/  @!P0 BRA `(.L_x_365) ;  /* 0x0000000c00848947 */ /* 0x000fea0003800000 */
[----:B------:R-:W0:Y:S01]  /*16650*/  LDC R0, c[0x0][0x28c] ;  /* 0x0000a300ff007b82 */ /* 0x000e220000000800 */
[----:B------:R-:W1:Y:S01]  /*16660*/  S2R R10, SR_CgaCtaId ;  /* 0x00000000000a7919 */ /* 0x000e620000008800 */
[----:B------:R-:W-:Y:S01]  /*16670*/  ULDC UR5, c[0x0][0x658] ;  /* 0x0001960000057ab9 */ /* 0x000fe20000000800 */
[----:B------:R-:W-:Y:S01]  /*16680*/  UMOV UR7, 0xffffffff ;  /* 0xffffffff00077882 */ /* 0x000fe20000000000 */
[----:B------:R-:W-:Y:S01]  /*16690*/  UMOV UR9, 0x1 ;  /* 0x0000000100097882 */ /* 0x000fe20000000000 */
[----:B------:R-:W-:Y:S01]  /*166a0*/  USHF.L.U32 UR10, UR7, UR5, URZ ;  /* 0x00000005070a7299 */ /* 0x000fe2000800063f */
[----:B------:R-:W-:Y:S01]  /*166b0*/  BSSY B0, `(.L_x_365) ;  /* 0x00000da000007945 */ /* 0x000fe20003800000 */
[----:B------:R-:W-:Y:S01]  /*166c0*/  ULDC UR8, c[0x0][0xc] ;  /* 0x0000030000087ab9 */ /* 0x000fe20000000800 */
[----:B------:R-:W-:Y:S01]  /*166d0*/  USHF.L.U32 UR5, UR9, UR5, URZ ;  /* 0x0000000509057299 */ /* 0x000fe2000800063f */
[----:B------:R-:W-:Y:S01]  /*166e0*/  IMAD.MOV.U32 R9, RZ, RZ, 0x1 ;  /* 0x00000001ff097424 */ /* 0x000fe200078e00ff */
[----:B------:R-:W-:Y:S01]  /*166f0*/  ULDC UR4, c[0x0][0x600] ;  /* 0x0001800000047ab9 */ /* 0x000fe20000000800 */
[----:B------:R-:W-:Y:S01]  /*16700*/  ULDC UR9, c[0x0][0x10] ;  /* 0x0000040000097ab9 */ /* 0x000fe20000000800 */
[----:B------:R-:W-:Y:S01]  /*16710*/  ULDC UR7, c[0x0][0x14] ;  /* 0x0000050000077ab9 */ /* 0x000fe20000000800 */
[----:B------:R-:W-:Y:S01]  /*16720*/  UIMAD.WIDE.U32 UR8, UR8, UR9, URZ ;  /* 0x00000009080872a5 */ /* 0x000fe2000f8e003f */
[----:B------:R-:W-:Y:S01]  /*16730*/  IMAD.MOV.U32 R13, RZ, RZ, 0x1 ;  /* 0x00000001ff0d7424 */ /* 0x000fe200078e00ff */
[----:B------:R-:W-:Y:S01]  /*16740*/  ULOP3.LUT UR21, UR6, 0x2, URZ, 0xfc, !UPT ;  /* 0x0000000206157892 */ /* 0x000fe2000f8efc3f */
[----:B------:R-:W-:Y:S01]  /*16750*/  IMAD.MOV.U32 R12, RZ, RZ, RZ ;  /* 0x000000ffff0c7224 */ /* 0x000fe200078e00ff */
[----:B------:R-:W-:-:S02]  /*16760*/  UIMAD.WIDE.U32 UR30, UR8, UR7, URZ ;  /* 0x00000007081e72a5 */ /* 0x000fc4000f8e003f */
[----:B------:R-:W-:Y:S02]  /*16770*/  UIMAD UR13, UR9, UR7, URZ ;  /* 0x00000007090d72a4 */ /* 0x000fe4000f8e023f */
[----:B------:R-:W-:Y:S02]  /*16780*/  UIADD3 UR4, UR4, -0x1, URZ ;  /* 0xffffffff04047890 */ /* 0x000fe4000fffe03f */
[----:B------:R-:W-:Y:S01]  /*16790*/  ULOP3.LUT UR7, URZ, UR10, URZ, 0x33, !UPT ;  /* 0x0000000a3f077292 */ /* 0x000fe2000f8e333f */
[----:B0-----:R-:W-:Y:S01]  /*167a0*/  VIADD R0, R0, 0xff ;  /* 0x000000ff00007836 */ /* 0x001fe20000000000 */
[----:B------:R-:W-:Y:S01]  /*167b0*/  UIADD3 UR13, UR31, UR13, URZ ;  /* 0x0000000d1f0d7290 */ /* 0x000fe2000fffe03f */
[----:B------:R-:W-:-:S03]  /*167c0*/  ULDC.64 UR38, c[0x0][0x198] ;  /* 0x0000660000267ab9 */ /* 0x000fc60000000a00 */
[----:B------:R-:W-:-:S04]  /*167d0*/  SHF.R.S32.HI R3, RZ, 0x1f, R0 ;  /* 0x0000001fff037819 */ /* 0x000fc80000011400 */
[----:B------:R-:W-:Y:S02]  /*167e0*/  LEA.HI R3, R3, R0, RZ, 0x8 ;  /* 0x0000000003037211 */ /* 0x000fe400078f40ff */
[----:B-1----:R-:W-:Y:S02]  /*167f0*/  LOP3.LUT R10, R10, 0x1, RZ, 0xc0, !PT ;  /* 0x000000010a0a7812 */ /* 0x002fe400078ec0ff */
[----:B------:R-:W-:-:S05]  /*16800*/  SHF.R.S32.HI R11, RZ, 0x8, R3 ;  /* 0x00000008ff0b7819 */ /* 0x000fca0000011403 */
[----:B------:R-:W-:-:S07]  /*16810*/  VIADD R8, R11, 0x1 ;  /* 0x000000010b087836 */ /* 0x000fce0000000000 */
.L_x_376:
[----:B------:R-:W-:-:S03]  /*16820*/  UMOV UR8, 0xffffffff ;  /* 0xffffffff00087882 */ /* 0x000fc60000000000 */
[----:B------:R-:W-:Y:S05]  /*16830*/  BRA.DIV UR8, `(.L_x_366) ;  /* 0x0000000e08bc7947 */ /* 0x000fea000b800000 */
[----:B------:R-:W-:-:S13]  /*16840*/  ELECT P0, URZ, PT ;  /* 0x00000000003f782f */ /* 0x000fda0003800000 */
.L_x_385:
[----:B------:R-:W0:Y:S01]  /*16850*/  LDC R0, c[0x0][0x28c] ;  /* 0x0000a300ff007b82 */ /* 0x000e220000000800 */
[----:B------:R-:W-:Y:S01]  /*16860*/  BSSY B1, `(.L_x_367) ;  /* 0x0000047000017945 */ /* 0x000fe20003800000 */
[----:B0-----:R-:W-:-:S13]  /*16870*/  ISETP.LT.OR P0, PT, R0, 0x1, !P0 ;  /* 0x000000010000780c */ /* 0x001fda0004701670 */
[----:B------:R-:W-:Y:S05]  /*16880*/  @P0 BRA `(.L_x_368) ;  /* 0x0000000400100947 */ /* 0x000fea0003800000 */
[----:B------:R-:W-:Y:S02]  /*16890*/  IMAD R5, R5, 0x2, R10 ;  /* 0x0000000205057824 */ /* 0x000fe400078e020a */
[----:B------:R-:W-:Y:S02]  /*168a0*/  IMAD.SHL.U32 R7, R4, 0x100, RZ ;  /* 0x0000010004077824 */ /* 0x000fe400078e00ff */
[----:B------:R-:W-:Y:S02]  /*168b0*/  IMAD.MOV.U32 R17, RZ, RZ, RZ ;  /* 0x000000ffff117224 */ /* 0x000fe400078e00ff */
[----:B------:R-:W-:Y:S02]  /*168c0*/  IMAD.MOV.U32 R0, RZ, RZ, R8 ;  /* 0x000000ffff007224 */ /* 0x000fe400078e0008 */
[----:B------:R-:W-:Y:S02]  /*168d0*/  IMAD.MOV.U32 R2, RZ, RZ, R13 ;  /* 0x000000ffff027224 */ /* 0x000fe400078e000d */
[----:B------:R-:W-:-:S02]  /*168e0*/  IMAD.MOV.U32 R3, RZ, RZ, R12 ;  /* 0x000000ffff037224 */ /* 0x000fc400078e000c */
[----:B------:R-:W-:-:S07]  /*168f0*/  IMAD R14, R5, 0x50, RZ ;  /* 0x00000050050e7824 */ /* 0x000fce00078e02ff */
.L_x_371:
[----:B------:R-:W0:Y:S01]  /*16900*/  S2R R5, SR_CgaCtaId ;  /* 0x0000000000057919 */ /* 0x000e220000008800 */
[----:B------:R-:W-:Y:S01]  /*16910*/  MOV R4, 0x400 ;  /* 0x0000040000047802 */ /* 0x000fe20000000f00 */
[----:B------:R-:W1:Y:S03]  /*16920*/  S2R R18, SR_TID.X ;  /* 0x0000000000127919 */ /* 0x000e660000002100 */
[----:B0-----:R-:W-:Y:S02]  /*16930*/  LEA R16, R5, R4, 0x18 ;  /* 0x0000000405107211 */ /* 0x001fe400078ec0ff */
[----:B------:R-:W-:Y:S02]  /*16940*/  SHF.L.U32 R4, R2, 0x1f, RZ ;  /* 0x0000001f02047819 */ /* 0x000fe400000006ff */
[----:B-1----:R-:W-:Y:S01]  /*16950*/  LOP3.LUT P1, RZ, R18, 0x7f, RZ, 0xc0, !PT ;  /* 0x0000007f12ff7812 */ /* 0x002fe2000782c0ff */
[----:B------:R-:W-:-:S04]  /*16960*/  IMAD R15, R3, 0x8, R16 ;  /* 0x00000008030f7824 */ /* 0x000fc800078e0210 */
[----:B------:R-:W0:Y:S08]  /*16970*/  SYNCS.PHASECHK.TRANS64.TRYWAIT P0, [R15+URZ+0x10], R4 ;  /* 0x000010040f0075a7 */ /* 0x000e30000800017f */
[----:B------:R-:W1:Y:S01]  /*16980*/  @!P1 LDC R5, c[0x0][0x500] ;  /* 0x00014000ff059b82 */ /* 0x000e620000000800 */
[----:B0-----:R-:W-:Y:S05]  /*16990*/  @!P0 BRA `(.L_x_369) ;  /* 0x0000000c00848947 */ /* 0x001fea0003800000 */
.L_x_386:
[----:B------:R-:W-:Y:S01]  /*169a0*/  UPRMT UR8, UR21, 0x9910, URZ ;  /* 0x0000991015087896 */ /* 0x000fe2000800003f */
[----:B-1----:R1:W-:Y:S03]  /*169b0*/  @!P1 SYNCS.ARRIVE.TRANS64 RZ, [R15+URZ], R5 ;  /* 0x000000050fff99a7 */ /* 0x0023e6000800003f */
[----:B------:R-:W-:-:S06]  /*169c0*/  UISETP.NE.AND UP0, UPT, UR8, 0x2, UPT ;  /* 0x000000020800788c */ /* 0x000fcc000bf05270 */
[----:B------:R-:W-:-:S13]  /*169d0*/  PLOP3.LUT P0, PT, PT, PT, UP0, 0x80, 0x0 ;  /* 0x000000000000781c */ /* 0x000fda0003f0f008 */
[----:B-1----:R-:W-:Y:S05]  /*169e0*/  @P0 BRA `(.L_x_370) ;  /* 0x0000000000040947 */ /* 0x002fea0003800000 */
[----:B------:R-:W-:Y:S01]  /*169f0*/  BPT.TRAP 0x1 ;  /* 0x000000040000795c */ /* 0x000fe20000300000 */
.L_x_370:
[----:B0-----:R-:W-:Y:S01]  /*16a00*/  IMAD R4, R3, 0x4, R10 ;  /* 0x0000000403047824 */ /* 0x001fe200078e020a */
[----:B------:R-:W-:Y:S01]  /*16a10*/  R2UR UR34, R17 ;  /* 0x00000000112272ca */ /* 0x000fe200000e0000 */
[----:B------:R-:W-:Y:S01]  /*16a20*/  VIADD R0, R0, 0xffffffff ;  /* 0xffffffff00007836 */ /* 0x000fe20000000000 */
[----:B------:R-:W-:Y:S01]  /*16a30*/  R2UR UR33, R15 ;  /* 0x000000000f2172ca */ /* 0x000fe200000e0000 */
[--C-:B------:R-:W-:Y:S01]  /*16a40*/  IMAD R4, R4, 0x2800, R16.reuse ;  /* 0x0000280004047824 */ /* 0x100fe200078e0210 */
[----:B------:R-:W-:Y:S01]  /*16a50*/  R2UR UR36, R6 ;  /* 0x00000000062472ca */ /* 0x000fe200000e0000 */
[----:B------:R-:W-:Y:S01]  /*16a60*/  IMAD R16, R3, 0x10000, R16 ;  /* 0x0001000003107824 */ /* 0x000fe200078e0210 */
[----:B------:R-:W-:Y:S01]  /*16a70*/  R2UR UR35, R7 ;  /* 0x00000000072372ca */ /* 0x000fe200000e0000 */
[----:B------:R-:W-:Y:S01]  /*16a80*/  UIADD3 UR14, UP0, UR38, 0xf0, URZ ;  /* 0x000000f0260e7890 */ /* 0x000fe2000ff1e03f */
[----:B------:R-:W-:Y:S01]  /*16a90*/  R2UR UR8, R4 ;  /* 0x00000000040872ca */ /* 0x000fe200000e0000 */
[----:B------:R-:W-:Y:S01]  /*16aa0*/  UIADD3 UR40, UP1, UR38, 0x1f0, URZ ;  /* 0x000001f026287890 */ /* 0x000fe2000ff3e03f */
[----:B------:R-:W-:Y:S01]  /*16ab0*/  R2UR UR24, R16 ;  /* 0x00000000101872ca */ /* 0x000fe200000e0000 */
[----:B------:R-:W-:Y:S01]  /*16ac0*/  UIADD3.X UR15, URZ, UR39, URZ, UP0, !UPT ;  /* 0x000000273f0f7290 */ /* 0x000fe200087fe43f */
[----:B------:R-:W-:Y:S01]  /*16ad0*/  R2UR UR19, R14 ;  /* 0x000000000e1372ca */ /* 0x000fe200000e0000 */
[----:B------:R-:W-:Y:S01]  /*16ae0*/  UIADD3 UR26, UR34, 0x80, URZ ;  /* 0x00000080221a7890 */ /* 0x000fe2000fffe03f */
[----:B------:R-:W-:Y:S01]  /*16af0*/  ISETP.GT.AND P1, PT, R0, 0x1, PT ;  /* 0x000000010000780c */ /* 0x000fe20003f24270 */
[----:B------:R-:W-:Y:S01]  /*16b00*/  UIADD3.X UR41, URZ, UR39, URZ, UP1, !UPT ;  /* 0x000000273f297290 */ /* 0x000fe20008ffe43f */
[----:B------:R-:W-:Y:S01]  /*16b10*/  VIADD R3, R3, 0x1 ;  /* 0x0000000103037836 */ /* 0x000fe20000000000 */
[----:B------:R-:W-:Y:S01]  /*16b20*/  UMOV UR22, 0x0 ;  /* 0x0000000000167882 */ /* 0x000fe20000000000 */
[----:B------:R-:W-:Y:S01]  /*16b30*/  UMOV UR23, 0x10000000 ;  /* 0x1000000000177882 */ /* 0x000fe20000000000 */
[----:B------:R-:W-:Y:S01]  /*16b40*/  UMOV UR25, UR33 ;  /* 0x0000002100197c82 */ /* 0x000fe20008000000 */
[----:B------:R-:W-:Y:S01]  /*16b50*/  UMOV UR28, UR36 ;  /* 0x00000024001c7c82 */ /* 0x000fe20008000000 */
[----:B------:R-:W-:Y:S01]  /*16b60*/  UIADD3 UR16, UR8, 0x20100, URZ ;  /* 0x0002010008107890 */ /* 0x000fe2000fffe03f */
[----:B------:R-:W-:Y:S01]  /*16b70*/  ISETP.NE.AND P0, PT, R3, 0x2, PT ;  /* 0x000000020300780c */ /* 0x000fe20003f05270 */
[----:B------:R-:W-:Y:S01]  /*16b80*/  UIADD3 UR32, UR24, 0x100, URZ ;  /* 0x0000010018207890 */ /* 0x000fe2000fffe03f */
[----:B------:R-:W-:Y:S01]  /*16b90*/  VIADD R17, R17, 0x100 ;  /* 0x0000010011117836 */ /* 0x000fe20000000000 */
[----:B------:R-:W-:Y:S01]  /*16ba0*/  UIADD3 UR24, UR24, 0x8100, URZ ;  /* 0x0000810018187890 */ /* 0x000fe2000fffe03f */
[----:B------:R-:W-:Y:S01]  /*16bb0*/  SEL R5, RZ, 0x1, P0 ;  /* 0x00000001ff057807 */ /* 0x000fe20000000000 */
[----:B------:R-:W-:Y:S01]  /*16bc0*/  UIADD3 UR8, UR8, 0x25100, URZ ;  /* 0x0002510008087890 */ /* 0x000fe2000fffe03f */
[----:B------:R-:W-:Y:S01]  /*16bd0*/  SEL R3, R3, RZ, P0 ;  /* 0x000000ff03037207 */ /* 0x000fe20000000000 */
[----:B------:R-:W-:Y:S01]  /*16be0*/  UMOV UR27, UR35 ;  /* 0x00000023001b7c82 */ /* 0x000fe20008000000 */
[----:B------:R-:W-:Y:S01]  /*16bf0*/  UMOV UR29, 0x30000 ;  /* 0x00030000001d7882 */ /* 0x000fe20000000000 */
[----:B------:R-:W-:Y:S01]  /*16c00*/  UMOV UR17, UR33 ;  /* 0x0000002100117c82 */ /* 0x000fe20008000000 */
[----:B------:R-:W-:Y:S01]  /*16c10*/  UMOV UR18, UR34 ;  /* 0x0000002200127c82 */ /* 0x000fe20008000000 */
[----:B------:R-:W-:Y:S01]  /*16c20*/  UMOV UR20, UR36 ;  /* 0x0000002400147c82 */ /* 0x000fe20008000000 */
[----:B------:R0:W-:Y:S01]  /*16c30*/  UTMALDG.3D [UR32], [UR14], desc[UR22] ;  /* 0x000016200e0075b4 */ /* 0x0001e20008011000 */
[----:B------:R-:W-:Y:S01]  /*16c40*/  UMOV UR9, UR33 ;  /* 0x0000002100097c82 */ /* 0x000fe20008000000 */
[----:B------:R-:W-:Y:S01]  /*16c50*/  UMOV UR11, UR19 ;  /* 0x00000013000b7c82 */ /* 0x000fe20008000000 */
[----:B------:R-:W-:Y:S01]  /*16c60*/  UMOV UR12, UR36 ;  /* 0x00000024000c7c82 */ /* 0x000fe20008000000 */
[----:B------:R-:W-:Y:S01]  /*16c70*/  UMOV UR10, UR26 ;  /* 0x0000001a000a7c82 */ /* 0x000fe20008000000 */
[----:B------:R-:W-:Y:S01]  /*16c80*/  LOP3.LUT R2, R2, R5, RZ, 0x3c, !PT ;  /* 0x0000000502027212 */ /* 0x000fe200078e3cff */
[----:B------:R0:W-:Y:S01]  /*16c90*/  UTMALDG.3D [UR24], [UR14], desc[UR22] ;  /* 0x000016180e0075b4 */ /* 0x0001e20008011000 */
[----:B------:R0:W-:Y:S01]  /*16ca0*/  UTMALDG.3D.MULTICAST [UR16], [UR40], UR29, desc[UR22] ;  /* 0x00001610280073b4 */ /* 0x0001e2000801181d */
[----:B------:R0:W-:Y:S02]  /*16cb0*/  UTMALDG.3D.MULTICAST [UR8], [UR40], UR29, desc[UR22] ;  /* 0x00001608280073b4 */ /* 0x0001e4000801181d */
[----:B0-----:R-:W-:Y:S05]  /*16cc0*/  @P1 BRA `(.L_x_371) ;  /* 0xfffffffc000c1947 */ /* 0x001fea000383ffff */
.L_x_368:
[----:B------:R-:W-:Y:S05]  /*16cd0*/  BSYNC B1 ;  /* 0x0000000000017941 */ /* 0x000fea0003800000 */
.L_x_367:
[----:B------:R-:W2:Y:S01]  /*16ce0*/  LDL.LU R18, [R1+0x178] ;  /* 0x0001780001127983 */ /* 0x000ea20000300800 */
[----:B------:R-:W-:Y:S01]  /*16cf0*/  LOP3.LUT P1, RZ, R9, 0xff, RZ, 0xc0, !PT ;  /* 0x000000ff09ff7812 */ /* 0x000fe2000782c0ff */
[----:B------:R-:W-:Y:S01]  /*16d00*/  IMAD.IADD R12, R11, 0x1, R12 ;  /* 0x000000010b0c7824 */ /* 0x000fe200078e020c */
[----:B------:R-:W-:Y:S01]  /*16d10*/  ULDC.64 UR8, c[0x0][0x650] ;  /* 0x0001940000087ab9 */ /* 0x000fe20000000a00 */
[----:B------:R-:W3:Y:S01]  /*16d20*/  LDL.LU R16, [R1+0x17c] ;  /* 0x00017c0001107983 */ /* 0x000ee20000300800 */
[----:B------:R-:W-:Y:S01]  /*16d30*/  BSSY B1, `(.L_x_372) ;  /* 0x000006f000017945 */ /* 0x000fe20003800000 */
[----:B------:R-:W-:Y:S01]  /*16d40*/  IMAD.MOV.U32 R4, RZ, RZ, -0x1 ;  /* 0xffffffffff047424 */ /* 0x000fe200078e00ff */
[----:B------:R-:W-:Y:S01]  /*16d50*/  SHF.R.U32.HI R0, RZ, 0x1, R12 ;  /* 0x00000001ff007819 */ /* 0x000fe2000001160c */
[----:B------:R-:W-:Y:S01]  /*16d60*/  IMAD.MOV.U32 R5, RZ, RZ, -0x1 ;  /* 0xffffffffff057424 */ /* 0x000fe200078e00ff */
[----:B------:R-:W-:Y:S01]  /*16d70*/  ISETP.GT.U32.AND P0, PT, R12, 0x1, PT ;  /* 0x000000010c00780c */ /* 0x000fe20003f04070 */
[----:B------:R-:W-:Y:S01]  /*16d80*/  IMAD.MOV.U32 R6, RZ, RZ, -0x1 ;  /* 0xffffffffff067424 */ /* 0x000fe200078e00ff */
[----:B------:R-:W-:-:S02]  /*16d90*/  LOP3.LUT R0, R0, 0x1, RZ, 0xc0, !PT ;  /* 0x0000000100007812 */ /* 0x000fc400078ec0ff */
[----:B------:R-:W-:Y:S01]  /*16da0*/  ISETP.LT.U32.AND P0, PT, R11, 0x2, P0 ;  /* 0x000000020b00780c */ /* 0x000fe20000701070 */
[----:B------:R-:W0:Y:S01]  /*16db0*/  @P1 S2R R3, SR_CgaCtaId ;  /* 0x0000000000031919 */ /* 0x000e220000008800 */
[----:B------:R-:W-:Y:S02]  /*16dc0*/  @P1 MOV R2, 0x400 ;  /* 0x0000040000021802 */ /* 0x000fe40000000f00 */
[----:B------:R-:W-:Y:S02]  /*16dd0*/  LOP3.LUT R12, R12, 0x1, RZ, 0xc0, !PT ;  /* 0x000000010c0c7812 */ /* 0x000fe400078ec0ff */
[----:B------:R-:W-:Y:S02]  /*16de0*/  PRMT R9, RZ, 0x7610, R9 ;  /* 0x00007610ff097816 */ /* 0x000fe40000000009 */
[----:B0-----:R-:W-:-:S04]  /*16df0*/  @P1 LEA R2, R3, R2, 0x18 ;  /* 0x0000000203021211 */ /* 0x001fc800078ec0ff */
[----:B------:R0:W-:Y:S01]  /*16e00*/  @P1 SYNCS.ARRIVE.TRANS64.A1T0 RZ, [R2+URZ+0x38], RZ ;  /* 0x000038ff02ff19a7 */ /* 0x0001e2000810003f */
[----:B------:R-:W-:Y:S02]  /*16e10*/  ISETP.NE.U32.AND P1, PT, R0, 0x1, PT ;  /* 0x000000010000780c */ /* 0x000fe40003f25070 */
[----:B------:R-:W-:Y:S02]  /*16e20*/  SEL R0, RZ, 0x1, !P0 ;  /* 0x00000001ff007807 */ /* 0x000fe40004000000 */
[----:B------:R-:W-:-:S04]  /*16e30*/  ISETP.GT.U32.AND P1, PT, R11, 0x1, !P1 ;  /* 0x000000010b00780c */ /* 0x000fc80004f24070 */
[----:B0-----:R-:W-:-:S04]  /*16e40*/  SEL R2, RZ, 0x1, !P1 ;  /* 0x00000001ff027807 */ /* 0x001fc80004800000 */
[--C-:B------:R-:W-:Y:S02]  /*16e50*/  LOP3.LUT R13, R2, R13, R0.reuse, 0x96, !PT ;  /* 0x0000000d020d7212 */ /* 0x100fe400078e9600 */
[----:B------:R-:W-:Y:S02]  /*16e60*/  PRMT R0, RZ, 0x7610, R0 ;  /* 0x00007610ff007816 */ /* 0x000fe40000000000 */
[----:B---3--:R-:W-:-:S04]  /*16e70*/  IADD3 R16, P2, R16, UR30, RZ ;  /* 0x0000001e10107c10 */ /* 0x008fc8000ff5e0ff */
[----:B--2---:R-:W-:Y:S01]  /*16e80*/  IADD3.X R18, R18, UR13, RZ, P2, !PT ;  /* 0x0000000d12127c10 */ /* 0x004fe200097fe4ff */
[----:B------:R0:W-:Y:S01]  /*16e90*/  STL [R1+0x17c], R16 ;  /* 0x00017c1001007387 */ /* 0x0001e20000100800 */
[----:B------:R-:W-:-:S03]  /*16ea0*/  ISETP.GE.U32.AND P2, PT, R16, UR8, PT ;  /* 0x0000000810007c0c */ /* 0x000fc6000bf46070 */
[----:B------:R0:W-:Y:S01]  /*16eb0*/  STL [R1+0x178], R18 ;  /* 0x0001781201007387 */ /* 0x0001e20000100800 */
[----:B------:R-:W-:-:S13]  /*16ec0*/  ISETP.GE.U32.AND.EX P0, PT, R18, UR9, PT, P2 ;  /* 0x0000000912007c0c */ /* 0x000fda000bf06120 */
[----:B0-----:R-:W-:Y:S05]  /*16ed0*/  @P0 BRA `(.L_x_373) ;  /* 0x0000000400500947 */ /* 0x001fea0003800000 */
[----:B------:R-:W-:Y:S01]  /*16ee0*/  ULDC.64 UR8, c[0x0][0x628] ;  /* 0x00018a0000087ab9 */ /* 0x000fe20000000a00 */
[----:B------:R-:W0:Y:S01]  /*16ef0*/  S2R R14, SR_CTAID.X ;  /* 0x00000000000e7919 */ /* 0x000e220000002500 */
[----:B------:R-:W-:Y:S01]  /*16f00*/  ISETP.NE.U32.AND P0, PT, RZ, UR8, PT ;  /* 0x00000008ff007c0c */ /* 0x000fe2000bf05070 */
[----:B------:R-:W-:Y:S01]  /*16f10*/  ULDC UR11, c[0x0][0x630] ;  /* 0x00018c00000b7ab9 */ /* 0x000fe20000000800 */
[----:B------:R-:W-:Y:S01]  /*16f20*/  IMAD.MOV.U32 R2, RZ, RZ, R16 ;  /* 0x000000ffff027224 */ /* 0x000fe200078e0010 */
[----:B------:R-:W1:Y:S01]  /*16f30*/  S2R R0, SR_CTAID.Y ;  /* 0x0000000000007919 */ /* 0x000e620000002600 */
[----:B------:R-:W-:Y:S01]  /*16f40*/  ISETP.NE.AND.EX P0, PT, RZ, UR9, PT, P0 ;  /* 0x00000009ff007c0c */ /* 0x000fe2000bf05300 */
[----:B------:R-:W-:-:S12]  /*16f50*/  IMAD.MOV.U32 R3, RZ, RZ, R18 ;  /* 0x000000ffff037224 */ /* 0x000fd800078e0012 */
[----:B------:R-:W-:Y:S05]  /*16f60*/  @!P0 BRA `(.L_x_374) ;  /* 0x0000000000288947 */ /* 0x000fea0003800000 */
[----:B------:R-:W-:Y:S02]  /*16f70*/  ULDC UR10, c[0x0][0x634] ;  /* 0x00018d00000a7ab9 */ /* 0x000fe40000000800 */
[----:B------:R-:W-:-:S05]  /*16f80*/  IADD3 R7, P0, R16, UR10, RZ ;  /* 0x0000000a10077c10 */ /* 0x000fca000ff1e0ff */
[----:B------:R-:W-:-:S04]  /*16f90*/  IMAD.X R15, RZ, RZ, R18, P0 ;  /* 0x000000ffff0f7224 */ /* 0x000fc800000e0612 */
[----:B------:R-:W-:-:S04]  /*16fa0*/  IMAD.WIDE.U32 R4, R15, UR8, RZ ;  /* 0x000000080f047c25 */ /* 0x000fc8000f8e00ff */
[----:B------:R-:W-:-:S04]  /*16fb0*/  IMAD.WIDE.U32 R4, P0, R7, UR9, R4 ;  /* 0x0000000907047c25 */ /* 0x000fc8000f800004 */
[----:B------:R-:W-:-:S04]  /*16fc0*/  IMAD.WIDE.U32 R6, R7, UR8, RZ ;  /* 0x0000000807067c25 */ /* 0x000fc8000f8e00ff */
[----:B------:R-:W-:Y:S01]  /*16fd0*/  IMAD.X R3, RZ, RZ, RZ, P0 ;  /* 0x000000ffff037224 */ /* 0x000fe200000e06ff */
[----:B------:R-:W-:Y:S01]  /*16fe0*/  IADD3 RZ, P0, R7, R4, RZ ;  /* 0x0000000407ff7210 */ /* 0x000fe20007f1e0ff */
[----:B------:R-:W-:-:S04]  /*16ff0*/  IMAD.MOV.U32 R2, RZ, RZ, R5 ;  /* 0x000000ffff027224 */ /* 0x000fc800078e0005 */
[----:B------:R-:W-:-:S08]  /*17000*/  IMAD.WIDE.U32.X R2, R15, UR9, R2, P0 ;  /* 0x000000090f027c25 */ /* 0x000fd000080e0402 */
.L_x_374:
[--C-:B------:R-:W-:Y:S01]  /*17010*/  SHF.R.U64 R6, R2, UR11, R3.reuse ;  /* 0x0000000b02067c19 */ /* 0x100fe20008001203 */
[----:B------:R-:W-:Y:S01]  /*17020*/  ULDC.64 UR8, c[0x0][0x620] ;  /* 0x0001880000087ab9 */ /* 0x000fe20000000a00 */
[----:B------:R-:W-:Y:S01]  /*17030*/  SHF.R.U32.HI R2, RZ, UR11, R3 ;  /* 0x0000000bff027c19 */ /* 0x000fe20008011603 */
[----:B------:R-:W-:Y:S01]  /*17040*/  IMAD.MOV.U32 R3, RZ, RZ, R18 ;  /* 0x000000ffff037224 */ /* 0x000fe200078e0012 */
[----:B------:R-:W-:Y:S01]  /*17050*/  IADD3 R5, P0, RZ, -R6, RZ ;  /* 0x80000006ff057210 */ /* 0x000fe20007f1e0ff */
[----:B------:R-:W2:Y:S01]  /*17060*/  LDC R21, c[0x0][0x144] ;  /* 0x00005100ff157b82 */ /* 0x000ea20000000800 */
[----:B0-----:R-:W-:Y:S01]  /*17070*/  I2FP.F32.U32 R7, R14 ;  /* 0x0000000e00077245 */ /* 0x001fe20000201000 */
[----:B------:R-:W-:Y:S01]  /*17080*/  ULDC.64 UR14, c[0x0][0x640] ;  /* 0x00019000000e7ab9 */ /* 0x000fe20000000a00 */
[----:B------:R-:W-:Y:S01]  /*17090*/  ULDC UR10, c[0x0][0x608] ;  /* 0x00018200000a7ab9 */ /* 0x000fe20000000800 */
[----:B------:R-:W-:Y:S01]  /*170a0*/  IMAD.X R2, RZ, RZ, ~R2, P0 ;  /* 0x000000ffff027224 */ /* 0x000fe200000e0e02 */
[----:B------:R-:W-:-:S03]  /*170b0*/  ISETP.NE.U32.AND P0, PT, RZ, UR14, PT ;  /* 0x0000000eff007c0c */ /* 0x000fc6000bf05070 */
[----:B------:R-:W-:Y:S01]  /*170c0*/  IMAD R4, R2, UR8, RZ ;  /* 0x0000000802047c24 */ /* 0x000fe2000f8e02ff */
[----:B------:R-:W0:Y:S01]  /*170d0*/  LDC R17, c[0x0][0x148] ;  /* 0x00005200ff117b82 */ /* 0x000e220000000800 */
[----:B------:R-:W-:Y:S01]  /*170e0*/  IMAD.MOV.U32 R2, RZ, RZ, R16 ;  /* 0x000000ffff027224 */ /* 0x000fe200078e0010 */
[----:B------:R-:W-:-:S03]  /*170f0*/  ISETP.NE.AND.EX P0, PT, RZ, UR15, PT, P0 ;  /* 0x0000000fff007c0c */ /* 0x000fc6000bf05300 */
[----:B------:R-:W-:Y:S01]  /*17100*/  IMAD.WIDE.U32 R2, R5, UR8, R2 ;  /* 0x0000000805027c25 */ /* 0x000fe2000f8e0002 */
[----:B------:R-:W-:-:S03]  /*17110*/  ULDC UR8, c[0x0][0x150] ;  /* 0x0000540000087ab9 */ /* 0x000fc60000000800 */
[----:B------:R-:W-:Y:S02]  /*17120*/  IMAD R5, R5, UR9, R4 ;  /* 0x0000000905057c24 */ /* 0x000fe4000f8e0204 */
[----:B------:R-:W-:Y:S01]  /*17130*/  FMUL R4, R7, UR8 ;  /* 0x0000000807047c20 */ /* 0x000fe20008400000 */
[----:B------:R-:W-:Y:S01]  /*17140*/  ULDC UR8, c[0x0][0x618] ;  /* 0x0001860000087ab9 */ /* 0x000fe20000000800 */
[----:B------:R-:W-:Y:S01]  /*17150*/  ULDC UR9, c[0x0][0x154] ;  /* 0x0000550000097ab9 */ /* 0x000fe20000000800 */
[----:B------:R-:W-:-:S03]  /*17160*/  IMAD.IADD R3, R3, 0x1, R5 ;  /* 0x0000000103037824 */ /* 0x000fc600078e0205 */
[----:B------:R-:W3:Y:S02]  /*17170*/  F2I.U32.TRUNC.NTZ R4, R4 ;  /* 0x0000000400047305 */ /* 0x000ee4000020f000 */
[----:B------:R-:W-:Y:S02]  /*17180*/  SHF.R.U64 R7, R2, UR8, R3 ;  /* 0x0000000802077c19 */ /* 0x000fe40008001203 */
[----:B-1----:R-:W-:-:S05]  /*17190*/  I2FP.F32.U32 R2, R0 ;  /* 0x0000000000027245 */ /* 0x002fca0000201000 */
[----:B------:R-:W-:Y:S01]  /*171a0*/  FMUL R18, R2, UR9 ;  /* 0x0000000902127c20 */ /* 0x000fe20008400000 */
[----:B------:R-:W-:Y:S01]  /*171b0*/  SHF.R.U32.HI R2, RZ, UR8, R3 ;  /* 0x00000008ff027c19 */ /* 0x000fe20008011603 */
[----:B------:R-:W-:-:S03]  /*171c0*/  ULDC UR8, c[0x0][0x658] ;  /* 0x0001960000087ab9 */ /* 0x000fc60000000800 */
[--C-:B------:R-:W-:Y:S01]  /*171d0*/  SHF.R.U64 R16, R7, UR10, R2.reuse ;  /* 0x0000000a07107c19 */ /* 0x100fe20008001202 */
[----:B------:R-:W1:Y:S01]  /*171e0*/  F2I.U32.TRUNC.NTZ R18, R18 ;  /* 0x0000001200127305 */ /* 0x000e62000020f000 */
[----:B------:R-:W-:Y:S01]  /*171f0*/  SHF.R.U32.HI R3, RZ, UR10, R2 ;  /* 0x0000000aff037c19 */ /* 0x000fe20008011602 */
[----:B---3--:R-:W-:-:S03]  /*17200*/  IMAD.MOV R4, RZ, RZ, -R4 ;  /* 0x000000ffff047224 */ /* 0x008fc600078e0a04 */
[--C-:B------:R-:W-:Y:S01]  /*17210*/  SHF.R.U64 R15, R16, UR8, R3.reuse ;  /* 0x00000008100f7c19 */ /* 0x100fe20008001203 */
[----:B--2---:R-:W-:Y:S01]  /*17220*/  IMAD R14, R21, R4, R14 ;  /* 0x00000004150e7224 */ /* 0x004fe200078e020e */
[----:B------:R-:W-:-:S03]  /*17230*/  SHF.R.U32.HI R19, RZ, UR8, R3 ;  /* 0x00000008ff137c19 */ /* 0x000fc60008011603 */
[----:B------:R-:W-:Y:S02]  /*17240*/  IMAD.MOV.U32 R2, RZ, RZ, R15 ;  /* 0x000000ffff027224 */ /* 0x000fe400078e000f */
[----:B------:R-:W-:Y:S01]  /*17250*/  IMAD.MOV.U32 R3, RZ, RZ, R19 ;  /* 0x000000ffff037224 */ /* 0x000fe200078e0013 */
[----:B------:R-:W-:Y:S06]  /*17260*/  @!P0 BRA `(.L_x_375) ;  /* 0x0000000000288947 */ /* 0x000fec0003800000 */
[----:B------:R-:W-:Y:S02]  /*17270*/  ULDC UR8, c[0x0][0x64c] ;  /* 0x0001930000087ab9 */ /* 0x000fe40000000800 */
[----:B------:R-:W-:-:S05]  /*17280*/  IADD3 R3, P0, R15, UR8, RZ ;  /* 0x000000080f037c10 */ /* 0x000fca000ff1e0ff */
[----:B------:R-:W-:-:S04]  /*17290*/  IMAD.X R19, RZ, RZ, R19, P0 ;  /* 0x000000ffff137224 */ /* 0x000fc800000e0613 */
[----:B------:R-:W-:-:S04]  /*172a0*/  IMAD.WIDE.U32 R4, R19, UR14, RZ ;  /* 0x0000000e13047c25 */ /* 0x000fc8000f8e00ff */
[----:B------:R-:W-:-:S04]  /*172b0*/  IMAD.WIDE.U32 R4, P0, R3, UR15, R4 ;  /* 0x0000000f03047c25 */ /* 0x000fc8000f800004 */
[----:B------:R-:W-:-:S04]  /*172c0*/  IMAD.WIDE.U32 R2, R3, UR14, RZ ;  /* 0x0000000e03027c25 */ /* 0x000fc8000f8e00ff */
[----:B------:R-:W-:Y:S01]  /*172d0*/  IMAD.MOV.U32 R2, RZ, RZ, R5 ;  /* 0x000000ffff027224 */ /* 0x000fe200078e0005 */
[----:B------:R-:W-:Y:S01]  /*172e0*/  IADD3 RZ, P1, R3, R4, RZ ;  /* 0x0000000403ff7210 */ /* 0x000fe20007f3e0ff */
[----:B------:R-:W-:-:S04]  /*172f0*/  IMAD.X R3, RZ, RZ, RZ, P0 ;  /* 0x000000ffff037224 */ /* 0x000fc800000e06ff */
[----:B------:R-:W-:-:S08]  /*17300*/  IMAD.WIDE.U32.X R2, R19, UR15, R2, P1 ;  /* 0x0000000f13027c25 */ /* 0x000fd000088e0402 */
.L_x_375:
[----:B------:R-:W-:Y:S01]  /*17310*/  ULDC UR8, c[0x0][0x648] ;  /* 0x0001920000087ab9 */ /* 0x000fe20000000800 */
[----:B-1----:R-:W-:Y:S01]  /*17320*/  IMAD.MOV R18, RZ, RZ, -R18 ;  /* 0x000000ffff127224 */ /* 0x002fe200078e0a12 */
[----:B------:R-:W-:Y:S01]  /*17330*/  SHF.R.U64 R3, R2, UR8, R3 ;  /* 0x0000000802037c19 */ /* 0x000fe20008001203 */
[----:B------:R-:W-:Y:S01]  /*17340*/  ULDC UR8, c[0x0][0x638] ;  /* 0x00018e0000087ab9 */ /* 0x000fe20000000800 */
[----:B------:R-:W-:Y:S01]  /*17350*/  LOP3.LUT R16, R16, UR7, RZ, 0xc0, !PT ;  /* 0x0000000710107c12 */ /* 0x000fe2000f8ec0ff */
[----:B0-----:R-:W-:Y:S01]  /*17360*/  @P4 IMAD R14, R17, R18, R0 ;  /* 0x00000012110e4224 */ /* 0x001fe200078e0200 */
[----:B------:R-:W-:Y:S01]  /*17370*/  LOP3.LUT R2, R7, UR4, RZ, 0xc0, !PT ;  /* 0x0000000407027c12 */ /* 0x000fe2000f8ec0ff */
[----:B------:R-:W-:Y:S01]  /*17380*/  IMAD.MOV R0, RZ, RZ, -R3 ;  /* 0x000000ffff007224 */ /* 0x000fe200078e0a03 */
[----:B------:R-:W-:Y:S01]  /*17390*/  ULDC UR9, c[0x0][0x610] ;  /* 0x0001840000097ab9 */ /* 0x000fe20000000800 */
[----:B------:R-:W-:Y:S02]  /*173a0*/  IMAD R3, R3, UR5, R16 ;  /* 0x0000000503037c24 */ /* 0x000fe4000f8e0210 */
[----:B------:R-:W-:Y:S01]  /*173b0*/  IMAD R15, R0, UR8, R15 ;  /* 0x00000008000f7c24 */ /* 0x000fe2000f8e020f */
[----:B------:R-:W-:Y:S01]  /*173c0*/  ULDC UR8, c[0x0][0x600] ;  /* 0x0001800000087ab9 */ /* 0x000fe20000000800 */
[----:B------:R-:W-:-:S02]  /*173d0*/  IMAD R14, R3, UR9, R14 ;  /* 0x00000009030e7c24 */ /* 0x000fc4000f8e020e */
[----:B------:R-:W-:Y:S02]  /*173e0*/  IMAD R15, R15, UR8, R2 ;  /* 0x000000080f0f7c24 */ /* 0x000fe4000f8e0202 */
[----:B------:R-:W-:-:S03]  /*173f0*/  IMAD.MOV.U32 R0, RZ, RZ, 0x1 ;  /* 0x00000001ff007424 */ /* 0x000fc600078e00ff */
[----:B------:R-:W-:Y:S02]  /*17400*/  SEL R5, R15, R14, !P4 ;  /* 0x0000000e0f057207 */ /* 0x000fe40006000000 */
[----:B------:R-:W-:-:S07]  /*17410*/  SEL R4, R14, R15, !P4 ;  /* 0x0000000f0e047207 */ /* 0x000fce0006000000 */
.L_x_373:
[----:B------:R-:W-:Y:S05]  /*17420*/  BSYNC B1 ;  /* 0x0000000000017941 */ /* 0x000fea0003800000 */
.L_x_372:
[----:B------:R-:W-:-:S13]  /*17430*/  LOP3.LUT P0, RZ, R0, 0xff, RZ, 0xc0, !PT ;  /* 0x000000ff00ff7812 */ /* 0x000fda000780c0ff */
[----:B------:R-:W-:Y:S05]  /*17440*/  @P0 BRA `(.L_x_376) ;  /* 0xfffffff000f40947 */ /* 0x000fea000383ffff */
[----:B------:R-:W-:Y:S05]  /*17450*/  BSYNC B0 ;  /* 0x0000000000007941 */ /* 0x000fea0003800000 */
.L_x_365:
[----:B------:R-:W-:-:S03]  /*17460*/  UMOV UR8, 0xffffffff ;  /* 0xffffffff00087882 */ /* 0x000fc60000000000 */
[----:B------:R-:W-:Y:S05]  /*17470*/  BRA.DIV UR8, `(.L_x_377) ;  /* 0x0000000208e07947 */ /* 0x000fea000b800000 */
[----:B------:R-:W-:-:S13]  /*17480*/  ELECT P0, URZ, PT ;  /* 0x00000000003f782f */ /* 0x000fda0003800000 */
.L_x_389:
[----:B------:R-:W-:Y:S04]  /*17490*/  BSSY B0, `(.L_x_378) ;  /* 0x000001a000007945 */ /* 0x000fe80003800000 */
[----:B------:R-:W-:Y:S05]  /*174a0*/  @!P0 BRA `(.L_x_379) ;  /* 0x0000000000608947 */ /* 0x000fea0003800000 */
[----:B------:R-:W-:-:S04]  /*174b0*/  ULOP3.LUT UR8, UR6, 0x2, URZ, 0xfc, !UPT ;  /* 0x0000000206087892 */ /* 0x000fc8000f8efc3f */
[----:B------:R-:W-:-:S06]  /*174c0*/  UISETP.NE.AND UP0, UPT, UR8, 0x3, UPT ;  /* 0x000000030800788c */ /* 0x000fcc000bf05270 */
[----:B------:R-:W-:-:S13]  /*174d0*/  PLOP3.LUT P0, PT, PT, PT, UP0, 0x80, 0x0 ;  /* 0x000000000000781c */ /* 0x000fda0003f0f008 */
[----:B------:R-:W-:Y:S05]  /*174e0*/  @!P0 BRA `(.L_x_380) ;  /* 0x0000000000048947 */ /* 0x000fea0003800000 */
[----:B------:R-:W-:Y:S01]  /*174f0*/  BPT.TRAP 0x1 ;  /* 0x000000040000795c */ /* 0x000fe20000300000 */
.L_x_380:
[----:B------:R-:W0:Y:S01]  /*17500*/  S2R R3, SR_CgaCtaId ;  /* 0x0000000000037919 */ /* 0x000e220000008800 */
[----:B------:R-:W-:Y:S02]  /*17510*/  MOV R0, 0x400 ;  /* 0x0000040000007802 */ /* 0x000fe40000000f00 */
[----:B------:R-:W-:Y:S02]  /*17520*/  SHF.L.U32 R2, R13, 0x1f, RZ ;  /* 0x0000001f0d027819 */ /* 0x000fe400000006ff */
[----:B0-----:R-:W-:-:S05]  /*17530*/  LEA R3, R3, R0, 0x18 ;  /* 0x0000000003037211 */ /* 0x001fca00078ec0ff */
[----:B------:R-:W-:-:S04]  /*17540*/  VIADD R3, R3, 0x10 ;  /* 0x0000001003037836 */ /* 0x000fc80000000000 */
[C---:B------:R-:W-:Y:S02]  /*17550*/  IMAD R5, R12.reuse, 0x8, R3 ;  /* 0x000000080c057824 */ /* 0x040fe400078e0203 */
[----:B------:R-:W-:Y:S02]  /*17560*/  VIADD R12, R12, 0x1 ;  /* 0x000000010c0c7836 */ /* 0x000fe40000000000 */
[----:B------:R-:W0:Y:S03]  /*17570*/  SYNCS.PHASECHK.TRANS64.TRYWAIT P0, [R5+URZ], R2 ;  /* 0x00000002050075a7 */ /* 0x000e26000800017f */
[----:B------:R-:W-:-:S04]  /*17580*/  ISETP.NE.AND P1, PT, R12, 0x2, PT ;  /* 0x000000020c00780c */ /* 0x000fc80003f25270 */
[----:B------:R-:W-:Y:S02]  /*17590*/  SEL R0, RZ, 0x1, P1 ;  /* 0x00000001ff007807 */ /* 0x000fe40000800000 */
[----:B------:R-:W-:Y:S02]  /*175a0*/  SEL R12, R12, RZ, P1 ;  /* 0x000000ff0c0c7207 */ /* 0x000fe40000800000 */
[----:B------:R-:W-:Y:S01]  /*175b0*/  LOP3.LUT R0, R13, R0, RZ, 0x3c, !PT ;  /* 0x000000000d007212 */ /* 0x000fe200078e3cff */
[----:B0-----:R-:W-:Y:S06]  /*175c0*/  @!P0 BRA `(.L_x_381) ;  /* 0x0000000000ac8947 */ /* 0x001fec0003800000 */
.L_x_390:
[----:B------:R-:W-:Y:S01]  /*175d0*/  IMAD R3, R12, 0x8, R3 ;  /* 0x000000080c037824 */ /* 0x000fe200078e0203 */
[----:B------:R-:W-:-:S07]  /*175e0*/  SHF.L.U32 R0, R0, 0x1f, RZ ;  /* 0x0000001f00007819 */ /* 0x000fce00000006ff */
.L_x_382:
[----:B-1----:R1:W2:Y:S02]  /*175f0*/  SYNCS.PHASECHK.TRANS64.TRYWAIT P0, [R3+URZ], R0 ;  /* 0x00000000030075a7 */ /* 0x0022a4000800017f */
[----:B--2---:R-:W-:Y:S05]  /*17600*/  @!P0 NANOSLEEP.SYNCS 0x989680 ;  /* 0x009896800000895d */ /* 0x004fea0003900000 */
[----:B------:R-:W2:Y:S02]  /*17610*/  @!P0 SYNCS.PHASECHK.TRANS64 P0, [R3+URZ], R0 ;  /* 0x00000000030085a7 */ /* 0x000ea4000800007f */
[----:B--2---:R-:W-:Y:S05]  /*17620*/  @!P0 BRA `(.L_x_382) ;  /* 0xfffffffc00f08947 */ /* 0x004fea000383ffff */
.L_x_379:
[----:B------:R-:W-:Y:S05]  /*17630*/  BSYNC B0 ;  /* 0x0000000000007941 */ /* 0x000fea0003800000 */
.L_x_378:
[----:B------:R-:W-:Y:S05]  /*17640*/  EXIT ;  /* 0x000000000000794d */ /* 0x000fea0003800000 */
.L_x_21:
[----:B--2---:R-:W-:-:S04]  /*17650*/  IMAD.U32 R3, RZ, RZ, UR14 ;  /* 0x0000000eff037e24 */ /* 0x004fc8000f8e00ff */
[----:B------:R2:W3:Y:S03]  /*17660*/  SYNCS.PHASECHK.TRANS64.TRYWAIT P0, [R3+URZ], R0 ;  /* 0x00000000030075a7 */ /* 0x0004e6000800017f */
[----:B---3--:R-:W-:Y:S05]  /*17670*/  @!P0 NANOSLEEP.SYNCS 0x989680 ;  /* 0x009896800000895d */ /* 0x008fea0003900000 */
[----:B------:R-:W3:Y:S02]  /*17680*/  @!P0 SYNCS.PHASECHK.TRANS64 P0, [R3+URZ], R0 ;  /* 0x00000000030085a7 */ /* 0x000ee4000800007f */
[----:B---3--:R-:W-:Y:S05]  /*17690*/  @!P0 BRA `(.L_x_21) ;  /* 0xfffffffc00ec8947 */ /* 0x008fea000383ffff */
[----:B------:R-:W-:Y:S05]  /*176a0*/  BRA `(.L_x_20) ;  /* 0xfffffea800d47947 */ /* 0x000fea000383ffff */
.L_x_27:
[----:B-----5:R4:W-:Y:S02]  /*176b0*/  STL [R1+0x188], R0 ;  /* 0x0001880001007387 */ /* 0x0209e40000100800 */
[----:B----4-:R-:W-:-:S04]  /*176c0*/  IMAD.U32 R0, RZ, RZ, UR17 ;  /* 0x00000011ff007e24 */ /* 0x010fc8000f8e00ff */
[----:B------:R4:W0:Y:S03]  /*176d0*/  SYNCS.PHASECHK.TRANS64.TRYWAIT P0, [R0+URZ], R229 ;  /* 0x000000e5000075a7 */ /* 0x000826000800017f */
[----:B0-----:R-:W-:Y:S05]  /*176e0*/  @!P0 NANOSLEEP.SYNCS 0x989680 ;  /* 0x009896800000895d */ /* 0x001fea0003900000 */
[----:B------:R4:W0:Y:S02]  /*176f0*/  @!P0 SYNCS.PHASECHK.TRANS64 P0, [R0+URZ], R229 ;  /* 0x000000e5000085a7 */ /* 0x000824000800007f */
[----:B----4-:R4:W5:Y:S02]  /*17700*/  LDL.LU R0, [R1+0x188] ;  /* 0x0001880001007983 */ /* 0x0109640000300800 */
[----:B0---4-:R-:W-:Y:S05]  /*17710*/  @!P0 BRA `(.L_x_27) ;  /* 0xfffffffc00e48947 */ /* 0x011fea000383ffff */
[----:B------:R-:W-:Y:S05]  /*17720*/  BRA `(.L_x_26) ;  /* 0xfffffed800807947 */ /* 0x000fea000383ffff */
.L_x_366:
[----:B------:R-:W-:Y:S01]  /*17730*/  BSSY B1, `(.L_x_383) ;  /* 0x0000006000017945 */ /* 0x000fe20003800000 */
[----:B------:R-:W-:-:S07]  /*17740*/  IMAD.MOV.U32 R0, RZ, RZ, -0x1 ;  /* 0xffffffffff007424 */ /* 0x000fce00078e00ff */
[----:B------:R-:W-:Y:S05]  /*17750*/  WARPSYNC.COLLECTIVE R0, `(.L_x_384) ;  /* 0x00000000000c7348 */ /* 0x000fea0003c00000 */
[----:B------:R-:W-:Y:S02]  /*17760*/  ELECT P0, UR62, PT ;  /* 0x00000000003e782f */ /* 0x000fe40003800000 */
[----:B------:R-:W-:Y:S01]  /*17770*/  MOV R0, UR62 ;  /* 0x0000003e00007c02 */ /* 0x000fe20008000f00 */
[----:B------:R-:W-:Y:S10]  /*17780*/  ENDCOLLECTIVE ;  /* 0x000000000000791b */ /* 0x000ff40003800000 */
.L_x_384:
[----:B------:R-:W-:Y:S05]  /*17790*/  BSYNC B1 ;  /* 0x0000000000017941 */ /* 0x000fea0003800000 */
.L_x_383:
[----:B------:R-:W-:Y:S05]  /*177a0*/  BRA `(.L_x_385) ;  /* 0xfffffff000287947 */ /* 0x000fea000383ffff */
.L_x_369:
[----:B0-----:R0:W2:Y:S02]  /*177b0*/  SYNCS.PHASECHK.TRANS64.TRYWAIT P0, [R15+URZ+0x10], R4 ;  /* 0x000010040f0075a7 */ /* 0x0010a4000800017f */
[----:B--2---:R-:W-:Y:S05]  /*177c0*/  @!P0 NANOSLEEP.SYNCS 0x989680 ;  /* 0x009896800000895d */ /* 0x004fea0003900000 */
[----:B------:R-:W2:Y:S02]  /*177d0*/  @!P0 SYNCS.PHASECHK.TRANS64 P0, [R15+URZ+0x10], R4 ;  /* 0x000010040f0085a7 */ /* 0x000ea4000800007f */
[----:B--2---:R-:W-:Y:S05]  /*177e0*/  @!P0 BRA `(.L_x_369) ;  /* 0xfffffffc00f08947 */ /* 0x004fea000383ffff */
[----:B------:R-:W-:Y:S05]  /*177f0*/  BRA `(.L_x_386) ;  /* 0xfffffff000687947 */ /* 0x000fea000383ffff */
.L_x_377:
[----:B------:R-:W-:Y:S01]  /*17800*/  BSSY B0, `(.L_x_387) ;  /* 0x0000006000007945 */ /* 0x000fe20003800000 */
[----:B------:R-:W-:-:S07]  /*17810*/  IMAD.MOV.U32 R0, RZ, RZ, -0x1 ;  /* 0xffffffffff007424 */ /* 0x000fce00078e00ff */
[----:B------:R-:W-:Y:S05]  /*17820*/  WARPSYNC.COLLECTIVE R0, `(.L_x_388) ;  /* 0x00000000000c7348 */ /* 0x000fea0003c00000 */
[----:B------:R-:W-:Y:S02]  /*17830*/  ELECT P0, UR62, PT ;  /* 0x00000000003e782f */ /* 0x000fe40003800000 */
[----:B------:R-:W-:Y:S01]  /*17840*/  MOV R0, UR62 ;  /* 0x0000003e00007c02 */ /* 0x000fe20008000f00 */
[----:B------:R-:W-:Y:S10]  /*17850*/  ENDCOLLECTIVE ;  /* 0x000000000000791b */ /* 0x000ff40003800000 */
.L_x_388:
[----:B------:R-:W-:Y:S05]  /*17860*/  BSYNC B0 ;  /* 0x0000000000007941 */ /* 0x000fea0003800000 */
.L_x_387:
[----:B------:R-:W-:Y:S05]  /*17870*/  BRA `(.L_x_389) ;  /* 0xfffffffc00047947 */ /* 0x000fea000383ffff */
.L_x_381:
[----:B0-----:R0:W1:Y:S02]  /*17880*/  SYNCS.PHASECHK.TRANS64.TRYWAIT P0, [R5+URZ], R2 ;  /* 0x00000002050075a7 */ /* 0x001064000800017f */
[----:B-1----:R-:W-:Y:S05]  /*17890*/  @!P0 NANOSLEEP.SYNCS 0x989680 ;  /* 0x009896800000895d */ /* 0x002fea0003900000 */
[----:B------:R-:W1:Y:S02]  /*178a0*/  @!P0 SYNCS.PHASECHK.TRANS64 P0, [R5+URZ], R2 ;  /* 0x00000002050085a7 */ /* 0x000e64000800007f */
[----:B-1----:R-:W-:Y:S05]  /*178b0*/  @!P0 BRA `(.L_x_381) ;  /* 0xfffffffc00f08947 */ /* 0x002fea000383ffff */
[----:B------:R-:W-:Y:S05]  /*178c0*/  BRA `(.L_x_390) ;  /* 0xfffffffc00407947 */ /* 0x000fea000383ffff */
.L_x_391:
[----:B------:R-:W-:-:S00]  /*178d0*/  BRA `(.L_x_391) ;  /* 0xfffffffc00fc7947 */ /* 0x000fc0000383ffff */
[----:B------:R-:W-:-:S00]  /*178e0*/  NOP ;  /* 0x0000000000007918 */ /* 0x000fc00000000000 */
        /* <DEDUP_REMOVED lines=9> */
.L_x_392:


//--------------------- .nv.shared._ZN7cutlass13device_kernelINS_4gemm6kernel13GemmUniversalIN4cute5tupleIJiiiiEEENS1_10collective13CollectiveMmaINS1_37MainloopSm90TmaGmmaWarpSpecializedFP8ILi2ENS5_IJNS4_1CILi2EEENSA_ILi1EEESC_EEENS1_35KernelTmaWarpSpecializedCooperativeEEENS5_IJNSA_ILi256EEENSA_ILi160EEESG_EEENS_12float_e4m3_tENS5_IJlSC_lEEESJ_SK_NS4_8TiledMMAINS4_8MMA_AtomIJNS4_4SM904GMMA30MMA_64x32x32_F32E4M3E4M3_SS_TNILNSO_7ScaleInE1ELSQ_1EEEEEENS4_6LayoutISD_NS5_IJSC_NSA_ILi0EEESU_EEEEENS5_IJNS4_10UnderscoreESX_SX_EEEEENS4_13SM90_TMA_LOADENS4_14ComposedLayoutINS4_7SwizzleILi3ELi4ELi3EEENS4_18smem_ptr_flag_bitsILi8EEENST_INS5_IJNSA_ILi8EEENSA_ILi128EEEEEENS5_IJS17_SC_EEEEEEEvNS4_8identityENS4_23SM90_TMA_LOAD_MULTICASTES1B_vS1C_EENS_8epilogue10collective6detail29Sm90TmaWarpSpecializedAdapterINS1G_15DefaultEpilogueISJ_SK_SK_NS1F_6thread17LinearCombinationISJ_Li1EffLNS1K_9ScaleType4KindE0ELNS_15FloatRoundStyleE2ESJ_EENS1_15EpilogueDefaultEEEEEvvEEEEvNT_6ParamsE --------------------------
	.section	.nv.shared._ZN7cutlass13device_kernelINS_4gemm6kernel13GemmUniversalIN4cute5tupleIJiiiiEEENS1_10collective13CollectiveMmaINS1_37MainloopSm90TmaGmmaWarpSpecializedFP8ILi2ENS5_IJNS4_1CILi2EEENSA_ILi1EEESC_EEENS1_35KernelTmaWarpSpecializedCooperativeEEENS5_IJNSA_ILi256EEENSA_ILi160EEESG_EEENS_12float_e4m3_tENS5_IJlSC_lEEESJ_SK_NS4_8TiledMMAINS4_8MMA_AtomIJNS4_4SM904GMMA30MMA_64x32x32_F32E4M3E4M3_SS_TNILNSO_7ScaleInE1ELSQ_1EEEEEENS4_6LayoutISD_NS5_IJSC_NSA_ILi0EEESU_EEEEENS5_IJNS4_10UnderscoreESX_SX_EEEEENS4_13SM90_TMA_LOADENS4_14ComposedLayoutINS4_7SwizzleILi3ELi4ELi3EEENS4_18smem_ptr_flag_bitsILi8EEENST_INS5_IJNSA_ILi8EEENSA_ILi128EEEEEENS5_IJS17_SC_EEEEEEEvNS4_8identityENS4_23SM90_TMA_LOAD_MULTICASTES1B_vS1C_EENS_8epilogue10collective6detail29Sm90TmaWarpSpecializedAdapterINS1G_15DefaultEpilogueISJ_SK_SK_NS1F_6thread17LinearCombinationISJ_Li1EffLNS1K_9ScaleType4KindE0ELNS_15FloatRoundStyleE2ESJ_EENS1_15EpilogueDefaultEEEEEvvEEEEvNT_6ParamsE,"aw",@nobits
	.sectionflags	@""
	.align	16
	.zero		1024


//--------------------- .nv.shared.reserved.0     --------------------------
	.section	.nv.shared.reserved.0,"aw",@nobits
	.weak		__nv_reservedSMEM_offset_0_alias
	.size		__nv_reservedSMEM_offset_0_alias, 0, 0
	.other		__nv_reservedSMEM_offset_0_alias,@"STO_CUDA_RESERVED_SHARED STV_DEFAULT"
__nv_reservedSMEM_offset_0_alias:
	.zero		0


//--------------------- .nv.global                --------------------------
	.section	.nv.global,"aw",@nobits
.nv.global:
	.type		_ZN39_INTERNAL_9f003c3d_4_k_cu_0994a58f_48444cute1_E,@object
	.size		_ZN39_INTERNAL_9f003c3d_4_k_cu_0994a58f_48444cute1_E,(_ZN39_INTERNAL_9f003c3d_4_k_cu_0994a58f_48444cuda3std3__45__cpo6cbeginE - _ZN39_INTERNAL_9f003c3d_4_k_cu_0994a58f_48444cute1_E)
_ZN39_INTERNAL_9f003c3d_4_k_cu_0994a58f_48444cute1_E:
	.zero		1
	.type		_ZN39_INTERNAL_9f003c3d_4_k_cu_0994a58f_48444cuda3std3__45__cpo6cbeginE,@object
	.size		_ZN39_INTERNAL_9f003c3d_4_k_cu_0994a58f_48444cuda3std3__45__cpo6cbeginE,(_ZN39_INTERNAL_9f003c3d_4_k_cu_0994a58f_48444cuda3std3__48in_placeE - _ZN39_INTERNAL_9f003c3d_4_k_cu_0994a58f_48444cuda3std3__45__cpo6cbeginE)
_ZN39_INTERNAL_9f003c3d_4_k_cu_0994a58f_48444cuda3std3__45__cpo6cbeginE:
	.zero		1
	.type		_ZN39_INTERNAL_9f003c3d_4_k_cu_0994a58f_48444cuda3std3__48in_placeE,@object
	.size		_ZN39_INTERNAL_9f003c3d_4_k_cu_0994a58f_48444cuda3std3__48in_placeE,(_ZN39_INTERNAL_9f003c3d_4_k_cu_0994a58f_48444cuda3std6ranges3__45__cpo9iter_moveE - _ZN39_INTERNAL_9f003c3d_4_k_cu_0994a58f_48444cuda3std3__48in_placeE)
_ZN39_INTERNAL_9f003c3d_4_k_cu_0994a58f_48444cuda3std3__48in_placeE:
	.zero		1
	.type		_ZN39_INTERNAL_9f003c3d_4_k_cu_0994a58f_48444cuda3std6ranges3__45__cpo9iter_moveE,@object
	.size		_ZN39_INTERNAL_9f003c3d_4_k_cu_0994a58f_48444cuda3std6ranges3__45__cpo9iter_moveE,(_ZN39_INTERNAL_9f003c3d_4_k_cu_0994a58f_48444cuda3std3__45__cpo5beginE - _ZN39_INTERNAL_9f003c3d_4_k_cu_0994a58f_48444cuda3std6ranges3__45__cpo9iter_moveE)
_ZN39_INTERNAL_9f003c3d_4_k_cu_0994a58f_48444cuda3std6ranges3__45__cpo9iter_moveE:
	.zero		1
	.type		_ZN39_INTERNAL_9f003c3d_4_k_cu_0994a58f_48444cuda3std3__45__cpo5beginE,@object
	.size		_ZN39_INTERNAL_9f003c3d_4_k_cu_0994a58f_48444cuda3std3__45__cpo5beginE,(_ZN39_INTERNAL_9f003c3d_4_k_cu_0994a58f_48444cuda3std3__441_GLOBAL__N__9f003c3d_4_k_cu_0994a58f_48446ignoreE - _ZN39_INTERNAL_9f003c3d_4_k_cu_0994a58f_48444cuda3std3__45__cpo5beginE)
_ZN39_INTERNAL_9f003c3d_4_k_cu_0994a58f_48444cuda3std3__45__cpo5beginE:
	.zero		1
	.type		_ZN39_INTERNAL_9f003c3d_4_k_cu_0994a58f_48444cuda3std3__441_GLOBAL__N__9f003c3d_4_k_cu_0994a58f_48446ignoreE,@object
	.size		_ZN39_INTERNAL_9f003c3d_4_k_cu_0994a58f_48444cuda3std3__441_GLOBAL__N__9f003c3d_4_k_cu_0994a58f_48446ignoreE,(_ZN39_INTERNAL_9f003c3d_4_k_cu_0994a58f_48444cute7productE - _ZN39_INTERNAL_9f003c3d_4_k_cu_0994a58f_48444cuda3std3__441_GLOBAL__N__9f003c3d_4_k_cu_0994a58f_48446ignoreE)
_ZN39_INTERNAL_9f003c3d_4_k_cu_0994a58f_48444cuda3std3__441_GLOBAL__N__9f003c3d_4_k_cu_0994a58f_48446ignoreE:
	.zero		1
	.type		_ZN39_INTERNAL_9f003c3d_4_k_cu_0994a58f_48444cute7productE,@object
	.size		_ZN39_INTERNAL_9f003c3d_4_k_cu_0994a58f_48444cute7productE,(_ZN39_INTERNAL_9f003c3d_4_k_cu_0994a58f_48444cuda3std3__45__cpo3endE - _ZN39_INTERNAL_9f003c3d_4_k_cu_0994a58f_48444cute7productE)
_ZN39_INTERNAL_9f003c3d_4_k_cu_0994a58f_48444cute7productE:
	.zero		1
	.type		_ZN39_INTERNAL_9f003c3d_4_k_cu_0994a58f_48444cuda3std3__45__cpo3endE,@object
	.size		_ZN39_INTERNAL_9f003c3d_4_k_cu_0994a58f_48444cuda3std3__45__cpo3endE,(_ZN39_INTERNAL_9f003c3d_4_k_cu_0994a58f_48444cuda3std3__419piecewise_constructE - _ZN39_INTERNAL_9f003c3d_4_k_cu_0994a58f_48444cuda3std3__45__cpo3endE)
_ZN39_INTERNAL_9f003c3d_4_k_cu_0994a58f_48444cuda3std3__45__cpo3endE:
	.zero		1
	.type		_ZN39_INTERNAL_9f003c3d_4_k_cu_0994a58f_48444cuda3std3__419piecewise_constructE,@object
	.size		_ZN39_INTERNAL_9f003c3d_4_k_cu_0994a58f_48444cuda3std3__419piecewise_constructE,(_ZN39_INTERNAL_9f003c3d_4_k_cu_0994a58f_48444cuda3std3__45__cpo4cendE - _ZN39_INTERNAL_9f003c3d_4_k_cu_0994a58f_48444cuda3std3__419piecewise_constructE)
_ZN39_INTERNAL_9f003c3d_4_k_cu_0994a58f_48444cuda3std3__419piecewise_constructE:
	.zero		1
	.type		_ZN39_INTERNAL_9f003c3d_4_k_cu_0994a58f_48444cuda3std3__45__cpo4cendE,@object
	.size		_ZN39_INTERNAL_9f003c3d_4_k_cu_0994a58f_48444cuda3std3__45__cpo4cendE,(_ZN39_INTERNAL_9f003c3d_4_k_cu_0994a58f_48444cuda3std6ranges3__45__cpo4swapE - _ZN39_INTERNAL_9f003c3d_4_k_cu_0994a58f_48444cuda3std3__45__cpo4cendE)
_ZN39_INTERNAL_9f003c3d_4_k_cu_0994a58f_48444cuda3std3__45__cpo4cendE:
	.zero		1
	.type		_ZN39_INTERNAL_9f003c3d_4_k_cu_0994a58f_48444cuda3std6ranges3__45__cpo4swapE,@object
	.size		_ZN39_INTERNAL_9f003c3d_4_k_cu_0994a58f_48444cuda3std6ranges3__45__cpo4swapE,(.L_7 - _ZN39_INTERNAL_9f003c3d_4_k_cu_0994a58f_48444cuda3std6ranges3__45__cpo4swapE)
_ZN39_INTERNAL_9f003c3d_4_k_cu_0994a58f_48444cuda3std6ranges3__45__cpo4swapE:
	.zero		1
.L_7:


//--------------------- .nv.constant0._ZN7cutlass13device_kernelINS_4gemm6kernel13GemmUniversalIN4cute5tupleIJiiiiEEENS1_10collective13CollectiveMmaINS1_37MainloopSm90TmaGmmaWarpSpecializedFP8ILi2ENS5_IJNS4_1CILi2EEENSA_ILi1EEESC_EEENS1_35KernelTmaWarpSpecializedCooperativeEEENS5_IJNSA_ILi256EEENSA_ILi160EEESG_EEENS_12float_e4m3_tENS5_IJlSC_lEEESJ_SK_NS4_8TiledMMAINS4_8MMA_AtomIJNS4_4SM904GMMA30MMA_64x32x32_F32E4M3E4M3_SS_TNILNSO_7ScaleInE1ELSQ_1EEEEEENS4_6LayoutISD_NS5_IJSC_NSA_ILi0EEESU_EEEEENS5_IJNS4_10UnderscoreESX_SX_EEEEENS4_13SM90_TMA_LOADENS4_14ComposedLayoutINS4_7SwizzleILi3ELi4ELi3EEENS4_18smem_ptr_flag_bitsILi8EEENST_INS5_IJNSA_ILi8EEENSA_ILi128EEEEEENS5_IJS17_SC_EEEEEEEvNS4_8identityENS4_23SM90_TMA_LOAD_MULTICASTES1B_vS1C_EENS_8epilogue10collective6detail29Sm90TmaWarpSpecializedAdapterINS1G_15DefaultEpilogueISJ_SK_SK_NS1F_6thread17LinearCombinationISJ_Li1EffLNS1K_9ScaleType4KindE0ELNS_15FloatRoundStyleE2ESJ_EENS1_15EpilogueDefaultEEEEEvvEEEEvNT_6ParamsE --------------------------
	.section	.nv.constant0._ZN7cutlass13device_kernelINS_4gemm6kernel13GemmUniversalIN4cute5tupleIJiiiiEEENS1_10collective13CollectiveMmaINS1_37MainloopSm90TmaGmmaWarpSpecializedFP8ILi2ENS5_IJNS4_1CILi2EEENSA_ILi1EEESC_EEENS1_35KernelTmaWarpSpecializedCooperativeEEENS5_IJNSA_ILi256EEENSA_ILi160EEESG_EEENS_12float_e4m3_tENS5_IJlSC_lEEESJ_SK_NS4_8TiledMMAINS4_8MMA_AtomIJNS4_4SM904GMMA30MMA_64x32x32_F32E4M3E4M3_SS_TNILNSO_7ScaleInE1ELSQ_1EEEEEENS4_6LayoutISD_NS5_IJSC_NSA_ILi0EEESU_EEEEENS5_IJNS4_10UnderscoreESX_SX_EEEEENS4_13SM90_TMA_LOADENS4_14ComposedLayoutINS4_7SwizzleILi3ELi4ELi3EEENS4_18smem_ptr_flag_bitsILi8EEENST_INS5_IJNSA_ILi8EEENSA_ILi128EEEEEENS5_IJS17_SC_EEEEEEEvNS4_8identityENS4_23SM90_TMA_LOAD_MULTICASTES1B_vS1C_EENS_8epilogue10collective6detail29Sm90TmaWarpSpecializedAdapterINS1G_15DefaultEpilogueISJ_SK_SK_NS1F_6thread17LinearCombinationISJ_Li1EffLNS1K_9ScaleType4KindE0ELNS_15FloatRoundStyleE2ESJ_EENS1_15EpilogueDefaultEEEEEvvEEEEvNT_6ParamsE,"a",@progbits
	.sectionflags	@""
	.align	4
.nv.constant0._ZN7cutlass13device_kernelINS_4gemm6kernel13GemmUniversalIN4cute5tupleIJiiiiEEENS1_10collective13CollectiveMmaINS1_37MainloopSm90TmaGmmaWarpSpecializedFP8ILi2ENS5_IJNS4_1CILi2EEENSA_ILi1EEESC_EEENS1_35KernelTmaWarpSpecializedCooperativeEEENS5_IJNSA_ILi256EEENSA_ILi160EEESG_EEENS_12float_e4m3_tENS5_IJlSC_lEEESJ_SK_NS4_8TiledMMAINS4_8MMA_AtomIJNS4_4SM904GMMA30MMA_64x32x32_F32E4M3E4M3_SS_TNILNSO_7ScaleInE1ELSQ_1EEEEEENS4_6LayoutISD_NS5_IJSC_NSA_ILi0EEESU_EEEEENS5_IJNS4_10UnderscoreESX_SX_EEEEENS4_13SM90_TMA_LOADENS4_14ComposedLayoutINS4_7SwizzleILi3ELi4ELi3EEENS4_18smem_ptr_flag_bitsILi8EEENST_INS5_IJNSA_ILi8EEENSA_ILi128EEEEEENS5_IJS17_SC_EEEEEEEvNS4_8identityENS4_23SM90_TMA_LOAD_MULTICASTES1B_vS1C_EENS_8epilogue10collective6detail29Sm90TmaWarpSpecializedAdapterINS1G_15DefaultEpilogueISJ_SK_SK_NS1F_6thread17LinearCombinationISJ_Li1EffLNS1K_9ScaleType4KindE0ELNS_15FloatRoundStyleE2ESJ_EENS1_15EpilogueDefaultEEEEEvvEEEEvNT_6ParamsE:
	.zero		1664


//--------------------- SYMBOLS --------------------------

	.type		.nv.reservedSmem.offset0,@object
	.size		.nv.reservedSmem.offset0,0x4
